	.target	sm_90a

	.elftype	@"ET_EXEC"


//--------------------- .note.nv.tkinfo           --------------------------
	.section	.note.nv.tkinfo,"",@"SHT_NOTE"
	.sectionflags	@"SHF_NOTE_NV_TKINFO"
	.tkinfo
        /*0018*/ 	.word	0x00000002
        /*0030*/ 	.string	""
        /*0030*/ 	.string	"ptxas"
        /*0030*/ 	.string	"Cuda compilation tools, release 13.0, V13.0.88"
        /*0030*/ 	.string	"Build cuda_13.0.r13.0/compiler.36424714_0"
        /*0030*/ 	.string	"-arch sm_90a -m 64 "



//--------------------- .note.nv.cuinfo           --------------------------
	.section	.note.nv.cuinfo,"",@"SHT_NOTE"
	.sectionflags	@"SHF_NOTE_NV_CUINFO"
        /*0018*/ 	.short	0x0002
        /*001a*/ 	.short	0x005a
        /*001c*/ 	.short	0x0082
	.zero		2


//--------------------- .nv.info                  --------------------------
	.section	.nv.info,"",@"SHT_CUDA_INFO"
	.align	4


	//----- nvinfo : EIATTR_REGCOUNT
	.align		4
        /*0000*/ 	.byte	0x04, 0x2f
        /*0002*/ 	.short	(.L_12 - .L_11)
	.align		4
.L_11:
        /*0004*/ 	.word	index@(_ZN7cutlass13device_kernelINS_4gemm6kernel13GemmUniversalIN4cute5tupleIJiiiiEEENS1_10collective13CollectiveMmaINS1_40MainloopSm90TmaGmmaWarpSpecializedSparseILi13ENS5_IJNS4_1CILi1EEENSA_ILi2EEESB_EEENS1_35KernelTmaWarpSpecializedCooperativeEEENS5_IJNSA_ILi128EEENSA_ILi64EEESH_EEENS_10bfloat16_tENS5_IJNS4_6LayoutINS5_IJiNS5_IJSC_iEEEiEEENS5_IJlNS5_IJSB_SC_EEElEEEEENSK_INS5_IJNS5_IJNS5_IJNSA_ILi8EEESC_NSA_ILi4EEEEEEiEEENS5_IJNS5_IJNSA_ILi16EEESC_SC_EEEiEEEiEEENS5_IJNS5_IJNS5_IJSH_SU_NSA_ILi1024EEEEEENSA_ILi4096EEEEEENS5_IJNS5_IJSB_NSA_ILi512EEENSA_ILi32EEEEEElEEElEEEEEEEESJ_NS5_IJlSB_lEEENS4_8TiledMMAINS4_8MMA_AtomIJNS4_4SM904GMMA6SPARSE28GMMA_64x64x32_F32BF16BF16_SSILNS1D_5MajorE0ELS1G_0ELNS1D_7ScaleInE1ELS1H_1ELNS1D_9SparseSelE0EEEEEENSK_INS5_IJSC_SB_SB_EEENS5_IJSB_NSA_ILi0EEES1M_EEEEENS5_IJNS4_10UnderscoreES1P_S1P_EEEEENS4_23SM90_TMA_LOAD_MULTICASTENS4_14ComposedLayoutINS4_7SwizzleILi2ELi4ELi3EEENS4_25smem_sparse_ptr_flag_bitsILi2ELi16EEENSK_INS5_IJNS5_IJSB_SQ_EEENS5_IJSC_S13_EEEEEENS5_IJNS5_IJS1M_SH_EEESN_EEEEEEEvNS4_8identityENS4_13SM90_TMA_LOADENS1T_INS1U_ILi3ELi4ELi3EEENS4_18smem_ptr_flag_bitsILi16EEENSK_INS5_IJSQ_SH_EEENS5_IJSH_SB_EEEEEEEvS25_EENS_8epilogue10collective6detail29Sm90TmaWarpSpecializedAdapterINS2G_15DefaultEpilogueIfNS5_IJSB_llEEES2K_NS2F_6thread17LinearCombinationIfLi1EffLNS2L_9ScaleType4KindE0ELNS_15FloatRoundStyleE2EfEENS1_15EpilogueDefaultEEEEEvvEEEEvNT_6ParamsE)
        /*0008*/ 	.word	0x000000a8


	//----- nvinfo : EIATTR_FRAME_SIZE
	.align		4
.L_12:
        /*000c*/ 	.byte	0x04, 0x11
        /*000e*/ 	.short	(.L_14 - .L_13)
	.align		4
.L_13:
        /*0010*/ 	.word	index@(_ZN7cutlass13device_kernelINS_4gemm6kernel13GemmUniversalIN4cute5tupleIJiiiiEEENS1_10collective13CollectiveMmaINS1_40MainloopSm90TmaGmmaWarpSpecializedSparseILi13ENS5_IJNS4_1CILi1EEENSA_ILi2EEESB_EEENS1_35KernelTmaWarpSpecializedCooperativeEEENS5_IJNSA_ILi128EEENSA_ILi64EEESH_EEENS_10bfloat16_tENS5_IJNS4_6LayoutINS5_IJiNS5_IJSC_iEEEiEEENS5_IJlNS5_IJSB_SC_EEElEEEEENSK_INS5_IJNS5_IJNS5_IJNSA_ILi8EEESC_NSA_ILi4EEEEEEiEEENS5_IJNS5_IJNSA_ILi16EEESC_SC_EEEiEEEiEEENS5_IJNS5_IJNS5_IJSH_SU_NSA_ILi1024EEEEEENSA_ILi4096EEEEEENS5_IJNS5_IJSB_NSA_ILi512EEENSA_ILi32EEEEEElEEElEEEEEEEESJ_NS5_IJlSB_lEEENS4_8TiledMMAINS4_8MMA_AtomIJNS4_4SM904GMMA6SPARSE28GMMA_64x64x32_F32BF16BF16_SSILNS1D_5MajorE0ELS1G_0ELNS1D_7ScaleInE1ELS1H_1ELNS1D_9SparseSelE0EEEEEENSK_INS5_IJSC_SB_SB_EEENS5_IJSB_NSA_ILi0EEES1M_EEEEENS5_IJNS4_10UnderscoreES1P_S1P_EEEEENS4_23SM90_TMA_LOAD_MULTICASTENS4_14ComposedLayoutINS4_7SwizzleILi2ELi4ELi3EEENS4_25smem_sparse_ptr_flag_bitsILi2ELi16EEENSK_INS5_IJNS5_IJSB_SQ_EEENS5_IJSC_S13_EEEEEENS5_IJNS5_IJS1M_SH_EEESN_EEEEEEEvNS4_8identityENS4_13SM90_TMA_LOADENS1T_INS1U_ILi3ELi4ELi3EEENS4_18smem_ptr_flag_bitsILi16EEENSK_INS5_IJSQ_SH_EEENS5_IJSH_SB_EEEEEEEvS25_EENS_8epilogue10collective6detail29Sm90TmaWarpSpecializedAdapterINS2G_15DefaultEpilogueIfNS5_IJSB_llEEES2K_NS2F_6thread17LinearCombinationIfLi1EffLNS2L_9ScaleType4KindE0ELNS_15FloatRoundStyleE2EfEENS1_15EpilogueDefaultEEEEEvvEEEEvNT_6ParamsE)
        /*0014*/ 	.word	0x00000000


	//----- nvinfo : EIATTR_MIN_STACK_SIZE
	.align		4
.L_14:
        /*0018*/ 	.byte	0x04, 0x12
        /*001a*/ 	.short	(.L_16 - .L_15)
	.align		4
.L_15:
        /*001c*/ 	.word	index@(_ZN7cutlass13device_kernelINS_4gemm6kernel13GemmUniversalIN4cute5tupleIJiiiiEEENS1_10collective13CollectiveMmaINS1_40MainloopSm90TmaGmmaWarpSpecializedSparseILi13ENS5_IJNS4_1CILi1EEENSA_ILi2EEESB_EEENS1_35KernelTmaWarpSpecializedCooperativeEEENS5_IJNSA_ILi128EEENSA_ILi64EEESH_EEENS_10bfloat16_tENS5_IJNS4_6LayoutINS5_IJiNS5_IJSC_iEEEiEEENS5_IJlNS5_IJSB_SC_EEElEEEEENSK_INS5_IJNS5_IJNS5_IJNSA_ILi8EEESC_NSA_ILi4EEEEEEiEEENS5_IJNS5_IJNSA_ILi16EEESC_SC_EEEiEEEiEEENS5_IJNS5_IJNS5_IJSH_SU_NSA_ILi1024EEEEEENSA_ILi4096EEEEEENS5_IJNS5_IJSB_NSA_ILi512EEENSA_ILi32EEEEEElEEElEEEEEEEESJ_NS5_IJlSB_lEEENS4_8TiledMMAINS4_8MMA_AtomIJNS4_4SM904GMMA6SPARSE28GMMA_64x64x32_F32BF16BF16_SSILNS1D_5MajorE0ELS1G_0ELNS1D_7ScaleInE1ELS1H_1ELNS1D_9SparseSelE0EEEEEENSK_INS5_IJSC_SB_SB_EEENS5_IJSB_NSA_ILi0EEES1M_EEEEENS5_IJNS4_10UnderscoreES1P_S1P_EEEEENS4_23SM90_TMA_LOAD_MULTICASTENS4_14ComposedLayoutINS4_7SwizzleILi2ELi4ELi3EEENS4_25smem_sparse_ptr_flag_bitsILi2ELi16EEENSK_INS5_IJNS5_IJSB_SQ_EEENS5_IJSC_S13_EEEEEENS5_IJNS5_IJS1M_SH_EEESN_EEEEEEEvNS4_8identityENS4_13SM90_TMA_LOADENS1T_INS1U_ILi3ELi4ELi3EEENS4_18smem_ptr_flag_bitsILi16EEENSK_INS5_IJSQ_SH_EEENS5_IJSH_SB_EEEEEEEvS25_EENS_8epilogue10collective6detail29Sm90TmaWarpSpecializedAdapterINS2G_15DefaultEpilogueIfNS5_IJSB_llEEES2K_NS2F_6thread17LinearCombinationIfLi1EffLNS2L_9ScaleType4KindE0ELNS_15FloatRoundStyleE2EfEENS1_15EpilogueDefaultEEEEEvvEEEEvNT_6ParamsE)
        /*0020*/ 	.word	0x00000000
.L_16:


//--------------------- .nv.compat                --------------------------
	.section	.nv.compat,"",@"SHT_CUDA_COMPAT_INFO"
	.align	4
        /*0000*/ 	.byte	0x02, 0x09, 0x01, 0x00, 0x02, 0x02, 0x04, 0x00, 0x02, 0x05, 0x05, 0x00, 0x03, 0x07, 0x01, 0x01
        /*0010*/ 	.byte	0x02, 0x03, 0x01, 0x00, 0x02, 0x06, 0x01, 0x00, 0x04, 0x0b, 0x08, 0x00, 0x00, 0x00, 0x00, 0x00
        /*0020*/ 	.byte	0x00, 0x00, 0x00, 0x00


//--------------------- .nv.info._ZN7cutlass13device_kernelINS_4gemm6kernel13GemmUniversalIN4cute5tupleIJiiiiEEENS1_10collective13CollectiveMmaINS1_40MainloopSm90TmaGmmaWarpSpecializedSparseILi13ENS5_IJNS4_1CILi1EEENSA_ILi2EEESB_EEENS1_35KernelTmaWarpSpecializedCooperativeEEENS5_IJNSA_ILi128EEENSA_ILi64EEESH_EEENS_10bfloat16_tENS5_IJNS4_6LayoutINS5_IJiNS5_IJSC_iEEEiEEENS5_IJlNS5_IJSB_SC_EEElEEEEENSK_INS5_IJNS5_IJNS5_IJNSA_ILi8EEESC_NSA_ILi4EEEEEEiEEENS5_IJNS5_IJNSA_ILi16EEESC_SC_EEEiEEEiEEENS5_IJNS5_IJNS5_IJSH_SU_NSA_ILi1024EEEEEENSA_ILi4096EEEEEENS5_IJNS5_IJSB_NSA_ILi512EEENSA_ILi32EEEEEElEEElEEEEEEEESJ_NS5_IJlSB_lEEENS4_8TiledMMAINS4_8MMA_AtomIJNS4_4SM904GMMA6SPARSE28GMMA_64x64x32_F32BF16BF16_SSILNS1D_5MajorE0ELS1G_0ELNS1D_7ScaleInE1ELS1H_1ELNS1D_9SparseSelE0EEEEEENSK_INS5_IJSC_SB_SB_EEENS5_IJSB_NSA_ILi0EEES1M_EEEEENS5_IJNS4_10UnderscoreES1P_S1P_EEEEENS4_23SM90_TMA_LOAD_MULTICASTENS4_14ComposedLayoutINS4_7SwizzleILi2ELi4ELi3EEENS4_25smem_sparse_ptr_flag_bitsILi2ELi16EEENSK_INS5_IJNS5_IJSB_SQ_EEENS5_IJSC_S13_EEEEEENS5_IJNS5_IJS1M_SH_EEESN_EEEEEEEvNS4_8identityENS4_13SM90_TMA_LOADENS1T_INS1U_ILi3ELi4ELi3EEENS4_18smem_ptr_flag_bitsILi16EEENSK_INS5_IJSQ_SH_EEENS5_IJSH_SB_EEEEEEEvS25_EENS_8epilogue10collective6detail29Sm90TmaWarpSpecializedAdapterINS2G_15DefaultEpilogueIfNS5_IJSB_llEEES2K_NS2F_6thread17LinearCombinationIfLi1EffLNS2L_9ScaleType4KindE0ELNS_15FloatRoundStyleE2EfEENS1_15EpilogueDefaultEEEEEvvEEEEvNT_6ParamsE --------------------------
	.section	.nv.info._ZN7cutlass13device_kernelINS_4gemm6kernel13GemmUniversalIN4cute5tupleIJiiiiEEENS1_10collective13CollectiveMmaINS1_40MainloopSm90TmaGmmaWarpSpecializedSparseILi13ENS5_IJNS4_1CILi1EEENSA_ILi2EEESB_EEENS1_35KernelTmaWarpSpecializedCooperativeEEENS5_IJNSA_ILi128EEENSA_ILi64EEESH_EEENS_10bfloat16_tENS5_IJNS4_6LayoutINS5_IJiNS5_IJSC_iEEEiEEENS5_IJlNS5_IJSB_SC_EEElEEEEENSK_INS5_IJNS5_IJNS5_IJNSA_ILi8EEESC_NSA_ILi4EEEEEEiEEENS5_IJNS5_IJNSA_ILi16EEESC_SC_EEEiEEEiEEENS5_IJNS5_IJNS5_IJSH_SU_NSA_ILi1024EEEEEENSA_ILi4096EEEEEENS5_IJNS5_IJSB_NSA_ILi512EEENSA_ILi32EEEEEElEEElEEEEEEEESJ_NS5_IJlSB_lEEENS4_8TiledMMAINS4_8MMA_AtomIJNS4_4SM904GMMA6SPARSE28GMMA_64x64x32_F32BF16BF16_SSILNS1D_5MajorE0ELS1G_0ELNS1D_7ScaleInE1ELS1H_1ELNS1D_9SparseSelE0EEEEEENSK_INS5_IJSC_SB_SB_EEENS5_IJSB_NSA_ILi0EEES1M_EEEEENS5_IJNS4_10UnderscoreES1P_S1P_EEEEENS4_23SM90_TMA_LOAD_MULTICASTENS4_14ComposedLayoutINS4_7SwizzleILi2ELi4ELi3EEENS4_25smem_sparse_ptr_flag_bitsILi2ELi16EEENSK_INS5_IJNS5_IJSB_SQ_EEENS5_IJSC_S13_EEEEEENS5_IJNS5_IJS1M_SH_EEESN_EEEEEEEvNS4_8identityENS4_13SM90_TMA_LOADENS1T_INS1U_ILi3ELi4ELi3EEENS4_18smem_ptr_flag_bitsILi16EEENSK_INS5_IJSQ_SH_EEENS5_IJSH_SB_EEEEEEEvS25_EENS_8epilogue10collective6detail29Sm90TmaWarpSpecializedAdapterINS2G_15DefaultEpilogueIfNS5_IJSB_llEEES2K_NS2F_6thread17LinearCombinationIfLi1EffLNS2L_9ScaleType4KindE0ELNS_15FloatRoundStyleE2EfEENS1_15EpilogueDefaultEEEEEvvEEEEvNT_6ParamsE,"",@"SHT_CUDA_INFO"
	.sectionflags	@""
	.align	4


	//----- nvinfo : EIATTR_CUDA_API_VERSION
	.align		4
        /*0000*/ 	.byte	0x04, 0x37
        /*0002*/ 	.short	(.L_18 - .L_17)
.L_17:
        /*0004*/ 	.word	0x00000082


	//----- nvinfo : EIATTR_KPARAM_INFO
	.align		4
.L_18:
        /*0008*/ 	.byte	0x04, 0x17
        /*000a*/ 	.short	(.L_20 - .L_19)
.L_19:
        /*000c*/ 	.word	0x00000000
        /*0010*/ 	.short	0x0000
        /*0012*/ 	.short	0x0070
        /*0014*/ 	.byte	0x00, 0xf0, 0x01, 0x14


	//----- nvinfo : EIATTR_SPARSE_MMA_MASK
	.align		4
.L_20:
        /*0018*/ 	.byte	0x03, 0x50
        /*001a*/ 	.short	0x0002


	//----- nvinfo : EIATTR_MAXREG_COUNT
	.align		4
        /*001c*/ 	.byte	0x03, 0x1b
        /*001e*/ 	.short	0x00a8


	//----- nvinfo : EIATTR_NUM_BARRIERS
	.align		4
        /*0020*/ 	.byte	0x02, 0x4c
        /*0022*/ 	.byte	0x01
	.zero		1


	//----- nvinfo : EIATTR_MERCURY_ISA_VERSION
	.align		4
        /*0024*/ 	.byte	0x03, 0x5f
        /*0026*/ 	.short	0x0101


	//----- nvinfo : EIATTR_INT_WARP_WIDE_INSTR_OFFSETS
	.align		4
        /*0028*/ 	.byte	0x04, 0x31
        /*002a*/ 	.short	(.L_22 - .L_21)


	//   ....[0]....
.L_21:
        /*002c*/ 	.word	0x000005c0


	//   ....[1]....
        /*0030*/ 	.word	0x000005e0


	//   ....[2]....
        /*0034*/ 	.word	0x000007b0


	//----- nvinfo : EIATTR_COOP_GROUP_MASK_REGIDS
	.align		4
.L_22:
        /*0038*/ 	.byte	0x04, 0x29
        /*003a*/ 	.short	(.L_24 - .L_23)


	//   ....[0]....
.L_23:
        /*003c*/ 	.word	0xffffffff


	//   ....[1]....
        /*0040*/ 	.word	0xffffffff


	//   ....[2]....
        /*0044*/ 	.word	0xffffffff


	//   ....[3]....
        /*0048*/ 	.word	0xffffffff


	//   ....[4]....
        /*004c*/ 	.word	0xffffffff


	//   ....[5]....
        /*0050*/ 	.word	0xffffffff


	//----- nvinfo : EIATTR_COOP_GROUP_INSTR_OFFSETS
	.align		4
.L_24:
        /*0054*/ 	.byte	0x04, 0x28
        /*0056*/ 	.short	(.L_26 - .L_25)


	//   ....[0]....
.L_25:
        /*0058*/ 	.word	0x00000060


	//   ....[1]....
        /*005c*/ 	.word	0x00000070


	//   ....[2]....
        /*0060*/ 	.word	0x00000160


	//   ....[3]....
        /*0064*/ 	.word	0x00000440


	//   ....[4]....
        /*0068*/ 	.word	0x000008f0


	//   ....[5]....
        /*006c*/ 	.word	0x00001370


	//----- nvinfo : EIATTR_REG_RECONFIG
	.align		4
.L_26:
        /*0070*/ 	.byte	0x01, 0x54
	.zero		2


	//----- nvinfo : EIATTR_MBARRIER_INSTR_OFFSETS
	.align		4
        /*0074*/ 	.byte	0x04, 0x39
        /*0076*/ 	.short	(.L_28 - .L_27)


	//   ....[0]....
.L_27:
        /*0078*/ 	.word	0x00000280
        /*007c*/ 	.word	0x000000ff
        /*0080*/ 	.word	0x00000000
        /*0084*/ 	.short	0x0100
        /*0086*/ 	.byte	0x08
	.zero		1


	//   ....[1]....
        /*0088*/ 	.word	0x00000290
        /*008c*/ 	.word	0x000000ff
        /*0090*/ 	.word	0x00000068
        /*0094*/ 	.short	0x0100
        /*0096*/ 	.byte	0x08
	.zero		1


	//   ....[2]....
        /*0098*/ 	.word	0x000002a0
        /*009c*/ 	.word	0x000000ff
        /*00a0*/ 	.word	0x00000008
        /*00a4*/ 	.short	0x0100
        /*00a6*/ 	.byte	0x08
	.zero		1


	//   ....[3]....
        /*00a8*/ 	.word	0x000002b0
        /*00ac*/ 	.word	0x000000ff
        /*00b0*/ 	.word	0x00000070
        /*00b4*/ 	.short	0x0100
        /*00b6*/ 	.byte	0x08
	.zero		1


	//   ....[4]....
        /*00b8*/ 	.word	0x000002c0
        /*00bc*/ 	.word	0x000000ff
        /*00c0*/ 	.word	0x00000010
        /*00c4*/ 	.short	0x0100
        /*00c6*/ 	.byte	0x08
	.zero		1


	//   ....[5]....
        /*00c8*/ 	.word	0x000002d0
        /*00cc*/ 	.word	0x000000ff
        /*00d0*/ 	.word	0x00000078
        /*00d4*/ 	.short	0x0100
        /*00d6*/ 	.byte	0x08
	.zero		1


	//   ....[6]....
        /*00d8*/ 	.word	0x000002e0
        /*00dc*/ 	.word	0x000000ff
        /*00e0*/ 	.word	0x00000018
        /*00e4*/ 	.short	0x0100
        /*00e6*/ 	.byte	0x08
	.zero		1


	//   ....[7]....
        /*00e8*/ 	.word	0x000002f0
        /*00ec*/ 	.word	0x000000ff
        /*00f0*/ 	.word	0x00000080
        /*00f4*/ 	.short	0x0100
        /*00f6*/ 	.byte	0x08
	.zero		1


	//   ....[8]....
        /*00f8*/ 	.word	0x00000300
        /*00fc*/ 	.word	0x000000ff
        /*0100*/ 	.word	0x00000020
        /*0104*/ 	.short	0x0100
        /*0106*/ 	.byte	0x08
	.zero		1


	//   ....[9]....
        /*0108*/ 	.word	0x00000310
        /*010c*/ 	.word	0x000000ff
        /*0110*/ 	.word	0x00000088
        /*0114*/ 	.short	0x0100
        /*0116*/ 	.byte	0x08
	.zero		1


	//   ....[10]....
        /*0118*/ 	.word	0x00000320
        /*011c*/ 	.word	0x000000ff
        /*0120*/ 	.word	0x00000028
        /*0124*/ 	.short	0x0100
        /*0126*/ 	.byte	0x08
	.zero		1


	//   ....[11]....
        /*0128*/ 	.word	0x00000330
        /*012c*/ 	.word	0x000000ff
        /*0130*/ 	.word	0x00000090
        /*0134*/ 	.short	0x0100
        /*0136*/ 	.byte	0x08
	.zero		1


	//   ....[12]....
        /*0138*/ 	.word	0x00000340
        /*013c*/ 	.word	0x000000ff
        /*0140*/ 	.word	0x00000030
        /*0144*/ 	.short	0x0100
        /*0146*/ 	.byte	0x08
	.zero		1


	//   ....[13]....
        /*0148*/ 	.word	0x00000350
        /*014c*/ 	.word	0x000000ff
        /*0150*/ 	.word	0x00000098
        /*0154*/ 	.short	0x0100
        /*0156*/ 	.byte	0x08
	.zero		1


	//   ....[14]....
        /*0158*/ 	.word	0x00000360
        /*015c*/ 	.word	0x000000ff
        /*0160*/ 	.word	0x00000038
        /*0164*/ 	.short	0x0100
        /*0166*/ 	.byte	0x08
	.zero		1


	//   ....[15]....
        /*0168*/ 	.word	0x00000370
        /*016c*/ 	.word	0x000000ff
        /*0170*/ 	.word	0x000000a0
        /*0174*/ 	.short	0x0100
        /*0176*/ 	.byte	0x08
	.zero		1


	//   ....[16]....
        /*0178*/ 	.word	0x00000380
        /*017c*/ 	.word	0x000000ff
        /*0180*/ 	.word	0x00000040
        /*0184*/ 	.short	0x0100
        /*0186*/ 	.byte	0x08
	.zero		1


	//   ....[17]....
        /*0188*/ 	.word	0x00000390
        /*018c*/ 	.word	0x000000ff
        /*0190*/ 	.word	0x000000a8
        /*0194*/ 	.short	0x0100
        /*0196*/ 	.byte	0x08
	.zero		1


	//   ....[18]....
        /*0198*/ 	.word	0x000003a0
        /*019c*/ 	.word	0x000000ff
        /*01a0*/ 	.word	0x00000048
        /*01a4*/ 	.short	0x0100
        /*01a6*/ 	.byte	0x08
	.zero		1


	//   ....[19]....
        /*01a8*/ 	.word	0x000003b0
        /*01ac*/ 	.word	0x000000ff
        /*01b0*/ 	.word	0x000000b0
        /*01b4*/ 	.short	0x0100
        /*01b6*/ 	.byte	0x08
	.zero		1


	//   ....[20]....
        /*01b8*/ 	.word	0x000003c0
        /*01bc*/ 	.word	0x000000ff
        /*01c0*/ 	.word	0x00000050
        /*01c4*/ 	.short	0x0100
        /*01c6*/ 	.byte	0x08
	.zero		1


	//   ....[21]....
        /*01c8*/ 	.word	0x000003d0
        /*01cc*/ 	.word	0x000000ff
        /*01d0*/ 	.word	0x000000b8
        /*01d4*/ 	.short	0x0100
        /*01d6*/ 	.byte	0x08
	.zero		1


	//   ....[22]....
        /*01d8*/ 	.word	0x000003e0
        /*01dc*/ 	.word	0x000000ff
        /*01e0*/ 	.word	0x00000058
        /*01e4*/ 	.short	0x0100
        /*01e6*/ 	.byte	0x08
	.zero		1


	//   ....[23]....
        /*01e8*/ 	.word	0x000003f0
        /*01ec*/ 	.word	0x000000ff
        /*01f0*/ 	.word	0x000000c0
        /*01f4*/ 	.short	0x0100
        /*01f6*/ 	.byte	0x08
	.zero		1


	//   ....[24]....
        /*01f8*/ 	.word	0x00000400
        /*01fc*/ 	.word	0x000000ff
        /*0200*/ 	.word	0x00000060
        /*0204*/ 	.short	0x0100
        /*0206*/ 	.byte	0x08
	.zero		1


	//   ....[25]....
        /*0208*/ 	.word	0x00000410
        /*020c*/ 	.word	0x000000ff
        /*0210*/ 	.word	0x000000c8
        /*0214*/ 	.short	0x0100
        /*0216*/ 	.byte	0x08
	.zero		1


	//   ....[26]....
        /*0218*/ 	.word	0x00000830
        /*021c*/ 	.word	0x000000ff
        /*0220*/ 	.word	0x000000e0
        /*0224*/ 	.short	0x0100
        /*0226*/ 	.byte	0x06
	.zero		1


	//   ....[27]....
        /*0228*/ 	.word	0x000008a0
        /*022c*/ 	.word	0x000000ff
        /*0230*/ 	.word	0x000000e8
        /*0234*/ 	.short	0x0100
        /*0236*/ 	.byte	0x06
	.zero		1


	//   ....[28]....
        /*0238*/ 	.word	0x000015b0
        /*023c*/ 	.word	0x000000ff
        /*0240*/ 	.word	0x00000000
        /*0244*/ 	.short	0x010a
        /*0246*/ 	.byte	0x08
	.zero		1


	//   ....[29]....
        /*0248*/ 	.word	0x00001680
        /*024c*/ 	.word	0x000000ff
        /*0250*/ 	.word	0x00000000
        /*0254*/ 	.short	0x010a
        /*0256*/ 	.byte	0x08
	.zero		1


	//   ....[30]....
        /*0258*/ 	.word	0x00001820
        /*025c*/ 	.word	0x00000010
        /*0260*/ 	.word	0x00000000
        /*0264*/ 	.short	0x0101
        /*0266*/ 	.byte	0x3f
	.zero		1


	//   ....[31]....
        /*0268*/ 	.word	0x000051f0
        /*026c*/ 	.word	0x00000017
        /*0270*/ 	.word	0x00000068
        /*0274*/ 	.short	0x010a
        /*0276*/ 	.byte	0x3f
	.zero		1


	//   ....[32]....
        /*0278*/ 	.word	0x00005620
        /*027c*/ 	.word	0x00000003
        /*0280*/ 	.word	0x000000e8
        /*0284*/ 	.short	0x0101
        /*0286*/ 	.byte	0x3f
	.zero		1


	//   ....[33]....
        /*0288*/ 	.word	0x00005d60
        /*028c*/ 	.word	0x00000005
        /*0290*/ 	.word	0x00000000
        /*0294*/ 	.short	0x010a
        /*0296*/ 	.byte	0x3f
	.zero		1


	//   ....[34]....
        /*0298*/ 	.word	0x00005de0
        /*029c*/ 	.word	0x00000007
        /*02a0*/ 	.word	0x00000000
        /*02a4*/ 	.short	0x010a
        /*02a6*/ 	.byte	0x3f
	.zero		1


	//   ....[35]....
        /*02a8*/ 	.word	0x00005e70
        /*02ac*/ 	.word	0x00000006
        /*02b0*/ 	.word	0x00000000
        /*02b4*/ 	.short	0x010a
        /*02b6*/ 	.byte	0x3f
	.zero		1


	//   ....[36]....
        /*02b8*/ 	.word	0x00005f00
        /*02bc*/ 	.word	0x00000009
        /*02c0*/ 	.word	0x00000000
        /*02c4*/ 	.short	0x010a
        /*02c6*/ 	.byte	0x3f
	.zero		1


	//   ....[37]....
        /*02c8*/ 	.word	0x00005f90
        /*02cc*/ 	.word	0x00000006
        /*02d0*/ 	.word	0x00000000
        /*02d4*/ 	.short	0x010a
        /*02d6*/ 	.byte	0x3f
	.zero		1


	//   ....[38]....
        /*02d8*/ 	.word	0x00006020
        /*02dc*/ 	.word	0x00000009
        /*02e0*/ 	.word	0x00000000
        /*02e4*/ 	.short	0x010a
        /*02e6*/ 	.byte	0x3f
	.zero		1


	//   ....[39]....
        /*02e8*/ 	.word	0x000060b0
        /*02ec*/ 	.word	0x00000006
        /*02f0*/ 	.word	0x00000000
        /*02f4*/ 	.short	0x010a
        /*02f6*/ 	.byte	0x3f
	.zero		1


	//   ....[40]....
        /*02f8*/ 	.word	0x00006140
        /*02fc*/ 	.word	0x00000009
        /*0300*/ 	.word	0x00000000
        /*0304*/ 	.short	0x010a
        /*0306*/ 	.byte	0x3f
	.zero		1


	//   ....[41]....
        /*0308*/ 	.word	0x000061d0
        /*030c*/ 	.word	0x00000006
        /*0310*/ 	.word	0x00000000
        /*0314*/ 	.short	0x010a
        /*0316*/ 	.byte	0x3f
	.zero		1


	//   ....[42]....
        /*0318*/ 	.word	0x00006260
        /*031c*/ 	.word	0x00000009
        /*0320*/ 	.word	0x00000000
        /*0324*/ 	.short	0x010a
        /*0326*/ 	.byte	0x3f
	.zero		1


	//   ....[43]....
        /*0328*/ 	.word	0x000062f0
        /*032c*/ 	.word	0x00000008
        /*0330*/ 	.word	0x00000000
        /*0334*/ 	.short	0x010a
        /*0336*/ 	.byte	0x3f
	.zero		1


	//   ....[44]....
        /*0338*/ 	.word	0x00006380
        /*033c*/ 	.word	0x0000000b
        /*0340*/ 	.word	0x00000000
        /*0344*/ 	.short	0x010a
        /*0346*/ 	.byte	0x3f
	.zero		1


	//   ....[45]....
        /*0348*/ 	.word	0x00006410
        /*034c*/ 	.word	0x00000003
        /*0350*/ 	.word	0x00000000
        /*0354*/ 	.short	0x010a
        /*0356*/ 	.byte	0x3f
	.zero		1


	//   ....[46]....
        /*0358*/ 	.word	0x00006480
        /*035c*/ 	.word	0x00000010
        /*0360*/ 	.word	0x00000000
        /*0364*/ 	.short	0x010a
        /*0366*/ 	.byte	0x3f
	.zero		1


	//   ....[47]....
        /*0368*/ 	.word	0x00006550
        /*036c*/ 	.word	0x00000017
        /*0370*/ 	.word	0x00000068
        /*0374*/ 	.short	0x010a
        /*0376*/ 	.byte	0x3f
	.zero		1


	//   ....[48]....
        /*0378*/ 	.word	0x00006620
        /*037c*/ 	.word	0x00000005
        /*0380*/ 	.word	0x00000000
        /*0384*/ 	.short	0x010a
        /*0386*/ 	.byte	0x3f
	.zero		1


	//   ....[49]....
        /*0388*/ 	.word	0x00006670
        /*038c*/ 	.word	0x00000007
        /*0390*/ 	.word	0x00000000
        /*0394*/ 	.short	0x010a
        /*0396*/ 	.byte	0x3f
	.zero		1


	//   ....[50]....
        /*0398*/ 	.word	0x000066c0
        /*039c*/ 	.word	0x00000006
        /*03a0*/ 	.word	0x00000000
        /*03a4*/ 	.short	0x010a
        /*03a6*/ 	.byte	0x3f
	.zero		1


	//   ....[51]....
        /*03a8*/ 	.word	0x00006710
        /*03ac*/ 	.word	0x00000009
        /*03b0*/ 	.word	0x00000000
        /*03b4*/ 	.short	0x010a
        /*03b6*/ 	.byte	0x3f
	.zero		1


	//   ....[52]....
        /*03b8*/ 	.word	0x00006760
        /*03bc*/ 	.word	0x00000006
        /*03c0*/ 	.word	0x00000000
        /*03c4*/ 	.short	0x010a
        /*03c6*/ 	.byte	0x3f
	.zero		1


	//   ....[53]....
        /*03c8*/ 	.word	0x000067b0
        /*03cc*/ 	.word	0x00000009
        /*03d0*/ 	.word	0x00000000
        /*03d4*/ 	.short	0x010a
        /*03d6*/ 	.byte	0x3f
	.zero		1


	//   ....[54]....
        /*03d8*/ 	.word	0x00006800
        /*03dc*/ 	.word	0x00000006
        /*03e0*/ 	.word	0x00000000
        /*03e4*/ 	.short	0x010a
        /*03e6*/ 	.byte	0x3f
	.zero		1


	//   ....[55]....
        /*03e8*/ 	.word	0x00006850
        /*03ec*/ 	.word	0x00000009
        /*03f0*/ 	.word	0x00000000
        /*03f4*/ 	.short	0x010a
        /*03f6*/ 	.byte	0x3f
	.zero		1


	//   ....[56]....
        /*03f8*/ 	.word	0x000068a0
        /*03fc*/ 	.word	0x00000006
        /*0400*/ 	.word	0x00000000
        /*0404*/ 	.short	0x010a
        /*0406*/ 	.byte	0x3f
	.zero		1


	//   ....[57]....
        /*0408*/ 	.word	0x000068f0
        /*040c*/ 	.word	0x00000009
        /*0410*/ 	.word	0x00000000
        /*0414*/ 	.short	0x010a
        /*0416*/ 	.byte	0x3f
	.zero		1


	//   ....[58]....
        /*0418*/ 	.word	0x00006940
        /*041c*/ 	.word	0x00000008
        /*0420*/ 	.word	0x00000000
        /*0424*/ 	.short	0x010a
        /*0426*/ 	.byte	0x3f
	.zero		1


	//   ....[59]....
        /*0428*/ 	.word	0x00006990
        /*042c*/ 	.word	0x0000000b
        /*0430*/ 	.word	0x00000000
        /*0434*/ 	.short	0x010a
        /*0436*/ 	.byte	0x3f
	.zero		1


	//----- nvinfo : EIATTR_NUM_MBARRIERS
	.align		4
.L_28:
        /*0438*/ 	.byte	0x03, 0x38
        /*043a*/ 	.short	0x001c


	//----- nvinfo : EIATTR_EXIT_INSTR_OFFSETS
	.align		4
        /*043c*/ 	.byte	0x04, 0x1c
        /*043e*/ 	.short	(.L_30 - .L_29)


	//   ....[0]....
.L_29:
        /*0440*/ 	.word	0x00000a50


	//   ....[1]....
        /*0444*/ 	.word	0x00001240


	//   ....[2]....
        /*0448*/ 	.word	0x000048e0


	//   ....[3]....
        /*044c*/ 	.word	0x00004e30


	//   ....[4]....
        /*0450*/ 	.word	0x00006460


	//----- nvinfo : EIATTR_MAX_THREADS
	.align		4
.L_30:
        /*0454*/ 	.byte	0x04, 0x05
        /*0456*/ 	.short	(.L_32 - .L_31)
.L_31:
        /*0458*/ 	.word	0x00000180
        /*045c*/ 	.word	0x00000001
        /*0460*/ 	.word	0x00000001


	//----- nvinfo : EIATTR_CRS_STACK_SIZE
	.align		4
.L_32:
        /*0464*/ 	.byte	0x04, 0x1e
        /*0466*/ 	.short	(.L_34 - .L_33)
.L_33:
        /*0468*/ 	.word	0x00000000


	//----- nvinfo : EIATTR_CBANK_PARAM_SIZE
	.align		4
.L_34:
        /*046c*/ 	.byte	0x03, 0x19
        /*046e*/ 	.short	0x0570


	//----- nvinfo : EIATTR_PARAM_CBANK
	.align		4
        /*0470*/ 	.byte	0x04, 0x0a
        /*0472*/ 	.short	(.L_36 - .L_35)
	.align		4
.L_35:
        /*0474*/ 	.word	index@(.nv.constant0._ZN7cutlass13device_kernelINS_4gemm6kernel13GemmUniversalIN4cute5tupleIJiiiiEEENS1_10collective13CollectiveMmaINS1_40MainloopSm90TmaGmmaWarpSpecializedSparseILi13ENS5_IJNS4_1CILi1EEENSA_ILi2EEESB_EEENS1_35KernelTmaWarpSpecializedCooperativeEEENS5_IJNSA_ILi128EEENSA_ILi64EEESH_EEENS_10bfloat16_tENS5_IJNS4_6LayoutINS5_IJiNS5_IJSC_iEEEiEEENS5_IJlNS5_IJSB_SC_EEElEEEEENSK_INS5_IJNS5_IJNS5_IJNSA_ILi8EEESC_NSA_ILi4EEEEEEiEEENS5_IJNS5_IJNSA_ILi16EEESC_SC_EEEiEEEiEEENS5_IJNS5_IJNS5_IJSH_SU_NSA_ILi1024EEEEEENSA_ILi4096EEEEEENS5_IJNS5_IJSB_NSA_ILi512EEENSA_ILi32EEEEEElEEElEEEEEEEESJ_NS5_IJlSB_lEEENS4_8TiledMMAINS4_8MMA_AtomIJNS4_4SM904GMMA6SPARSE28GMMA_64x64x32_F32BF16BF16_SSILNS1D_5MajorE0ELS1G_0ELNS1D_7ScaleInE1ELS1H_1ELNS1D_9SparseSelE0EEEEEENSK_INS5_IJSC_SB_SB_EEENS5_IJSB_NSA_ILi0EEES1M_EEEEENS5_IJNS4_10UnderscoreES1P_S1P_EEEEENS4_23SM90_TMA_LOAD_MULTICASTENS4_14ComposedLayoutINS4_7SwizzleILi2ELi4ELi3EEENS4_25smem_sparse_ptr_flag_bitsILi2ELi16EEENSK_INS5_IJNS5_IJSB_SQ_EEENS5_IJSC_S13_EEEEEENS5_IJNS5_IJS1M_SH_EEESN_EEEEEEEvNS4_8identityENS4_13SM90_TMA_LOADENS1T_INS1U_ILi3ELi4ELi3EEENS4_18smem_ptr_flag_bitsILi16EEENSK_INS5_IJSQ_SH_EEENS5_IJSH_SB_EEEEEEEvS25_EENS_8epilogue10collective6detail29Sm90TmaWarpSpecializedAdapterINS2G_15DefaultEpilogueIfNS5_IJSB_llEEES2K_NS2F_6thread17LinearCombinationIfLi1EffLNS2L_9ScaleType4KindE0ELNS_15FloatRoundStyleE2EfEENS1_15EpilogueDefaultEEEEEvvEEEEvNT_6ParamsE)
        /*0478*/ 	.short	0x0210
        /*047a*/ 	.short	0x0570


	//----- nvinfo : EIATTR_SW_WAR
	.align		4
.L_36:
        /*047c*/ 	.byte	0x04, 0x36
        /*047e*/ 	.short	(.L_38 - .L_37)
.L_37:
        /*0480*/ 	.word	0x00000008
.L_38:


//--------------------- .nv.callgraph             --------------------------
	.section	.nv.callgraph,"",@"SHT_CUDA_CALLGRAPH"
	.align	4
	.sectionentsize	8
	.align		4
        /*0000*/ 	.word	0x00000000
	.align		4
        /*0004*/ 	.word	0xffffffff
	.align		4
        /*0008*/ 	.word	0x00000000
	.align		4
        /*000c*/ 	.word	0xfffffffe
	.align		4
        /*0010*/ 	.word	0x00000000
	.align		4
        /*0014*/ 	.word	0xfffffffd
	.align		4
        /*0018*/ 	.word	0x00000000
	.align		4
        /*001c*/ 	.word	0xfffffffc


//--------------------- .nv.constant4             --------------------------
	.section	.nv.constant4,"a",@progbits
	.align	8
	.align		8
.nv.constant4:
        /*0000*/ 	.dword	_ZN39_INTERNAL_5c8146f4_4_k_cu_13215f2d_30174cuda3std3__45__cpo5beginE
	.align		8
        /*0008*/ 	.dword	_ZN39_INTERNAL_5c8146f4_4_k_cu_13215f2d_30174cuda3std3__45__cpo3endE
	.align		8
        /*0010*/ 	.dword	_ZN39_INTERNAL_5c8146f4_4_k_cu_13215f2d_30174cuda3std3__45__cpo6cbeginE
	.align		8
        /*0018*/ 	.dword	_ZN39_INTERNAL_5c8146f4_4_k_cu_13215f2d_30174cuda3std3__45__cpo4cendE
	.align		8
        /*0020*/ 	.dword	_ZN39_INTERNAL_5c8146f4_4_k_cu_13215f2d_30174cuda3std3__441_GLOBAL__N__5c8146f4_4_k_cu_13215f2d_30176ignoreE
	.align		8
        /*0028*/ 	.dword	_ZN39_INTERNAL_5c8146f4_4_k_cu_13215f2d_30174cuda3std3__419piecewise_constructE
	.align		8
        /*0030*/ 	.dword	_ZN39_INTERNAL_5c8146f4_4_k_cu_13215f2d_30174cuda3std3__48in_placeE
	.align		8
        /*0038*/ 	.dword	_ZN39_INTERNAL_5c8146f4_4_k_cu_13215f2d_30174cuda3std6ranges3__45__cpo4swapE
	.align		8
        /*0040*/ 	.dword	_ZN39_INTERNAL_5c8146f4_4_k_cu_13215f2d_30174cuda3std6ranges3__45__cpo9iter_moveE
	.align		8
        /*0048*/ 	.dword	_ZN39_INTERNAL_5c8146f4_4_k_cu_13215f2d_30174cute7productE
	.align		8
        /*0050*/ 	.dword	_ZN39_INTERNAL_5c8146f4_4_k_cu_13215f2d_30174cute1_E


//--------------------- .text._ZN7cutlass13device_kernelINS_4gemm6kernel13GemmUniversalIN4cute5tupleIJiiiiEEENS1_10collective13CollectiveMmaINS1_40MainloopSm90TmaGmmaWarpSpecializedSparseILi13ENS5_IJNS4_1CILi1EEENSA_ILi2EEESB_EEENS1_35KernelTmaWarpSpecializedCooperativeEEENS5_IJNSA_ILi128EEENSA_ILi64EEESH_EEENS_10bfloat16_tENS5_IJNS4_6LayoutINS5_IJiNS5_IJSC_iEEEiEEENS5_IJlNS5_IJSB_SC_EEElEEEEENSK_INS5_IJNS5_IJNS5_IJNSA_ILi8EEESC_NSA_ILi4EEEEEEiEEENS5_IJNS5_IJNSA_ILi16EEESC_SC_EEEiEEEiEEENS5_IJNS5_IJNS5_IJSH_SU_NSA_ILi1024EEEEEENSA_ILi4096EEEEEENS5_IJNS5_IJSB_NSA_ILi512EEENSA_ILi32EEEEEElEEElEEEEEEEESJ_NS5_IJlSB_lEEENS4_8TiledMMAINS4_8MMA_AtomIJNS4_4SM904GMMA6SPARSE28GMMA_64x64x32_F32BF16BF16_SSILNS1D_5MajorE0ELS1G_0ELNS1D_7ScaleInE1ELS1H_1ELNS1D_9SparseSelE0EEEEEENSK_INS5_IJSC_SB_SB_EEENS5_IJSB_NSA_ILi0EEES1M_EEEEENS5_IJNS4_10UnderscoreES1P_S1P_EEEEENS4_23SM90_TMA_LOAD_MULTICASTENS4_14ComposedLayoutINS4_7SwizzleILi2ELi4ELi3EEENS4_25smem_sparse_ptr_flag_bitsILi2ELi16EEENSK_INS5_IJNS5_IJSB_SQ_EEENS5_IJSC_S13_EEEEEENS5_IJNS5_IJS1M_SH_EEESN_EEEEEEEvNS4_8identityENS4_13SM90_TMA_LOADENS1T_INS1U_ILi3ELi4ELi3EEENS4_18smem_ptr_flag_bitsILi16EEENSK_INS5_IJSQ_SH_EEENS5_IJSH_SB_EEEEEEEvS25_EENS_8epilogue10collective6detail29Sm90TmaWarpSpecializedAdapterINS2G_15DefaultEpilogueIfNS5_IJSB_llEEES2K_NS2F_6thread17LinearCombinationIfLi1EffLNS2L_9ScaleType4KindE0ELNS_15FloatRoundStyleE2EfEENS1_15EpilogueDefaultEEEEEvvEEEEvNT_6ParamsE --------------------------
	.section	.text._ZN7cutlass13device_kernelINS_4gemm6kernel13GemmUniversalIN4cute5tupleIJiiiiEEENS1_10collective13CollectiveMmaINS1_40MainloopSm90TmaGmmaWarpSpecializedSparseILi13ENS5_IJNS4_1CILi1EEENSA_ILi2EEESB_EEENS1_35KernelTmaWarpSpecializedCooperativeEEENS5_IJNSA_ILi128EEENSA_ILi64EEESH_EEENS_10bfloat16_tENS5_IJNS4_6LayoutINS5_IJiNS5_IJSC_iEEEiEEENS5_IJlNS5_IJSB_SC_EEElEEEEENSK_INS5_IJNS5_IJNS5_IJNSA_ILi8EEESC_NSA_ILi4EEEEEEiEEENS5_IJNS5_IJNSA_ILi16EEESC_SC_EEEiEEEiEEENS5_IJNS5_IJNS5_IJSH_SU_NSA_ILi1024EEEEEENSA_ILi4096EEEEEENS5_IJNS5_IJSB_NSA_ILi512EEENSA_ILi32EEEEEElEEElEEEEEEEESJ_NS5_IJlSB_lEEENS4_8TiledMMAINS4_8MMA_AtomIJNS4_4SM904GMMA6SPARSE28GMMA_64x64x32_F32BF16BF16_SSILNS1D_5MajorE0ELS1G_0ELNS1D_7ScaleInE1ELS1H_1ELNS1D_9SparseSelE0EEEEEENSK_INS5_IJSC_SB_SB_EEENS5_IJSB_NSA_ILi0EEES1M_EEEEENS5_IJNS4_10UnderscoreES1P_S1P_EEEEENS4_23SM90_TMA_LOAD_MULTICASTENS4_14ComposedLayoutINS4_7SwizzleILi2ELi4ELi3EEENS4_25smem_sparse_ptr_flag_bitsILi2ELi16EEENSK_INS5_IJNS5_IJSB_SQ_EEENS5_IJSC_S13_EEEEEENS5_IJNS5_IJS1M_SH_EEESN_EEEEEEEvNS4_8identityENS4_13SM90_TMA_LOADENS1T_INS1U_ILi3ELi4ELi3EEENS4_18smem_ptr_flag_bitsILi16EEENSK_INS5_IJSQ_SH_EEENS5_IJSH_SB_EEEEEEEvS25_EENS_8epilogue10collective6detail29Sm90TmaWarpSpecializedAdapterINS2G_15DefaultEpilogueIfNS5_IJSB_llEEES2K_NS2F_6thread17LinearCombinationIfLi1EffLNS2L_9ScaleType4KindE0ELNS_15FloatRoundStyleE2EfEENS1_15EpilogueDefaultEEEEEvvEEEEvNT_6ParamsE,"ax",@progbits
	.align	128
.text._ZN7cutlass13device_kernelINS_4gemm6kernel13GemmUniversalIN4cute5tupleIJiiiiEEENS1_10collective13CollectiveMmaINS1_40MainloopSm90TmaGmmaWarpSpecializedSparseILi13ENS5_IJNS4_1CILi1EEENSA_ILi2EEESB_EEENS1_35KernelTmaWarpSpecializedCooperativeEEENS5_IJNSA_ILi128EEENSA_ILi64EEESH_EEENS_10bfloat16_tENS5_IJNS4_6LayoutINS5_IJiNS5_IJSC_iEEEiEEENS5_IJlNS5_IJSB_SC_EEElEEEEENSK_INS5_IJNS5_IJNS5_IJNSA_ILi8EEESC_NSA_ILi4EEEEEEiEEENS5_IJNS5_IJNSA_ILi16EEESC_SC_EEEiEEEiEEENS5_IJNS5_IJNS5_IJSH_SU_NSA_ILi1024EEEEEENSA_ILi4096EEEEEENS5_IJNS5_IJSB_NSA_ILi512EEENSA_ILi32EEEEEElEEElEEEEEEEESJ_NS5_IJlSB_lEEENS4_8TiledMMAINS4_8MMA_AtomIJNS4_4SM904GMMA6SPARSE28GMMA_64x64x32_F32BF16BF16_SSILNS1D_5MajorE0ELS1G_0ELNS1D_7ScaleInE1ELS1H_1ELNS1D_9SparseSelE0EEEEEENSK_INS5_IJSC_SB_SB_EEENS5_IJSB_NSA_ILi0EEES1M_EEEEENS5_IJNS4_10UnderscoreES1P_S1P_EEEEENS4_23SM90_TMA_LOAD_MULTICASTENS4_14ComposedLayoutINS4_7SwizzleILi2ELi4ELi3EEENS4_25smem_sparse_ptr_flag_bitsILi2ELi16EEENSK_INS5_IJNS5_IJSB_SQ_EEENS5_IJSC_S13_EEEEEENS5_IJNS5_IJS1M_SH_EEESN_EEEEEEEvNS4_8identityENS4_13SM90_TMA_LOADENS1T_INS1U_ILi3ELi4ELi3EEENS4_18smem_ptr_flag_bitsILi16EEENSK_INS5_IJSQ_SH_EEENS5_IJSH_SB_EEEEEEEvS25_EENS_8epilogue10collective6detail29Sm90TmaWarpSpecializedAdapterINS2G_15DefaultEpilogueIfNS5_IJSB_llEEES2K_NS2F_6thread17LinearCombinationIfLi1EffLNS2L_9ScaleType4KindE0ELNS_15FloatRoundStyleE2EfEENS1_15EpilogueDefaultEEEEEvvEEEEvNT_6ParamsE:
        .type           _ZN7cutlass13device_kernelINS_4gemm6kernel13GemmUniversalIN4cute5tupleIJiiiiEEENS1_10collective13CollectiveMmaINS1_40MainloopSm90TmaGmmaWarpSpecializedSparseILi13ENS5_IJNS4_1CILi1EEENSA_ILi2EEESB_EEENS1_35KernelTmaWarpSpecializedCooperativeEEENS5_IJNSA_ILi128EEENSA_ILi64EEESH_EEENS_10bfloat16_tENS5_IJNS4_6LayoutINS5_IJiNS5_IJSC_iEEEiEEENS5_IJlNS5_IJSB_SC_EEElEEEEENSK_INS5_IJNS5_IJNS5_IJNSA_ILi8EEESC_NSA_ILi4EEEEEEiEEENS5_IJNS5_IJNSA_ILi16EEESC_SC_EEEiEEEiEEENS5_IJNS5_IJNS5_IJSH_SU_NSA_ILi1024EEEEEENSA_ILi4096EEEEEENS5_IJNS5_IJSB_NSA_ILi512EEENSA_ILi32EEEEEElEEElEEEEEEEESJ_NS5_IJlSB_lEEENS4_8TiledMMAINS4_8MMA_AtomIJNS4_4SM904GMMA6SPARSE28GMMA_64x64x32_F32BF16BF16_SSILNS1D_5MajorE0ELS1G_0ELNS1D_7ScaleInE1ELS1H_1ELNS1D_9SparseSelE0EEEEEENSK_INS5_IJSC_SB_SB_EEENS5_IJSB_NSA_ILi0EEES1M_EEEEENS5_IJNS4_10UnderscoreES1P_S1P_EEEEENS4_23SM90_TMA_LOAD_MULTICASTENS4_14ComposedLayoutINS4_7SwizzleILi2ELi4ELi3EEENS4_25smem_sparse_ptr_flag_bitsILi2ELi16EEENSK_INS5_IJNS5_IJSB_SQ_EEENS5_IJSC_S13_EEEEEENS5_IJNS5_IJS1M_SH_EEESN_EEEEEEEvNS4_8identityENS4_13SM90_TMA_LOADENS1T_INS1U_ILi3ELi4ELi3EEENS4_18smem_ptr_flag_bitsILi16EEENSK_INS5_IJSQ_SH_EEENS5_IJSH_SB_EEEEEEEvS25_EENS_8epilogue10collective6detail29Sm90TmaWarpSpecializedAdapterINS2G_15DefaultEpilogueIfNS5_IJSB_llEEES2K_NS2F_6thread17LinearCombinationIfLi1EffLNS2L_9ScaleType4KindE0ELNS_15FloatRoundStyleE2EfEENS1_15EpilogueDefaultEEEEEvvEEEEvNT_6ParamsE,@function
        .size           _ZN7cutlass13device_kernelINS_4gemm6kernel13GemmUniversalIN4cute5tupleIJiiiiEEENS1_10collective13CollectiveMmaINS1_40MainloopSm90TmaGmmaWarpSpecializedSparseILi13ENS5_IJNS4_1CILi1EEENSA_ILi2EEESB_EEENS1_35KernelTmaWarpSpecializedCooperativeEEENS5_IJNSA_ILi128EEENSA_ILi64EEESH_EEENS_10bfloat16_tENS5_IJNS4_6LayoutINS5_IJiNS5_IJSC_iEEEiEEENS5_IJlNS5_IJSB_SC_EEElEEEEENSK_INS5_IJNS5_IJNS5_IJNSA_ILi8EEESC_NSA_ILi4EEEEEEiEEENS5_IJNS5_IJNSA_ILi16EEESC_SC_EEEiEEEiEEENS5_IJNS5_IJNS5_IJSH_SU_NSA_ILi1024EEEEEENSA_ILi4096EEEEEENS5_IJNS5_IJSB_NSA_ILi512EEENSA_ILi32EEEEEElEEElEEEEEEEESJ_NS5_IJlSB_lEEENS4_8TiledMMAINS4_8MMA_AtomIJNS4_4SM904GMMA6SPARSE28GMMA_64x64x32_F32BF16BF16_SSILNS1D_5MajorE0ELS1G_0ELNS1D_7ScaleInE1ELS1H_1ELNS1D_9SparseSelE0EEEEEENSK_INS5_IJSC_SB_SB_EEENS5_IJSB_NSA_ILi0EEES1M_EEEEENS5_IJNS4_10UnderscoreES1P_S1P_EEEEENS4_23SM90_TMA_LOAD_MULTICASTENS4_14ComposedLayoutINS4_7SwizzleILi2ELi4ELi3EEENS4_25smem_sparse_ptr_flag_bitsILi2ELi16EEENSK_INS5_IJNS5_IJSB_SQ_EEENS5_IJSC_S13_EEEEEENS5_IJNS5_IJS1M_SH_EEESN_EEEEEEEvNS4_8identityENS4_13SM90_TMA_LOADENS1T_INS1U_ILi3ELi4ELi3EEENS4_18smem_ptr_flag_bitsILi16EEENSK_INS5_IJSQ_SH_EEENS5_IJSH_SB_EEEEEEEvS25_EENS_8epilogue10collective6detail29Sm90TmaWarpSpecializedAdapterINS2G_15DefaultEpilogueIfNS5_IJSB_llEEES2K_NS2F_6thread17LinearCombinationIfLi1EffLNS2L_9ScaleType4KindE0ELNS_15FloatRoundStyleE2EfEENS1_15EpilogueDefaultEEEEEvvEEEEvNT_6ParamsE,(.L_x_143 - _ZN7cutlass13device_kernelINS_4gemm6kernel13GemmUniversalIN4cute5tupleIJiiiiEEENS1_10collective13CollectiveMmaINS1_40MainloopSm90TmaGmmaWarpSpecializedSparseILi13ENS5_IJNS4_1CILi1EEENSA_ILi2EEESB_EEENS1_35KernelTmaWarpSpecializedCooperativeEEENS5_IJNSA_ILi128EEENSA_ILi64EEESH_EEENS_10bfloat16_tENS5_IJNS4_6LayoutINS5_IJiNS5_IJSC_iEEEiEEENS5_IJlNS5_IJSB_SC_EEElEEEEENSK_INS5_IJNS5_IJNS5_IJNSA_ILi8EEESC_NSA_ILi4EEEEEEiEEENS5_IJNS5_IJNSA_ILi16EEESC_SC_EEEiEEEiEEENS5_IJNS5_IJNS5_IJSH_SU_NSA_ILi1024EEEEEENSA_ILi4096EEEEEENS5_IJNS5_IJSB_NSA_ILi512EEENSA_ILi32EEEEEElEEElEEEEEEEESJ_NS5_IJlSB_lEEENS4_8TiledMMAINS4_8MMA_AtomIJNS4_4SM904GMMA6SPARSE28GMMA_64x64x32_F32BF16BF16_SSILNS1D_5MajorE0ELS1G_0ELNS1D_7ScaleInE1ELS1H_1ELNS1D_9SparseSelE0EEEEEENSK_INS5_IJSC_SB_SB_EEENS5_IJSB_NSA_ILi0EEES1M_EEEEENS5_IJNS4_10UnderscoreES1P_S1P_EEEEENS4_23SM90_TMA_LOAD_MULTICASTENS4_14ComposedLayoutINS4_7SwizzleILi2ELi4ELi3EEENS4_25smem_sparse_ptr_flag_bitsILi2ELi16EEENSK_INS5_IJNS5_IJSB_SQ_EEENS5_IJSC_S13_EEEEEENS5_IJNS5_IJS1M_SH_EEESN_EEEEEEEvNS4_8identityENS4_13SM90_TMA_LOADENS1T_INS1U_ILi3ELi4ELi3EEENS4_18smem_ptr_flag_bitsILi16EEENSK_INS5_IJSQ_SH_EEENS5_IJSH_SB_EEEEEEEvS25_EENS_8epilogue10collective6detail29Sm90TmaWarpSpecializedAdapterINS2G_15DefaultEpilogueIfNS5_IJSB_llEEES2K_NS2F_6thread17LinearCombinationIfLi1EffLNS2L_9ScaleType4KindE0ELNS_15FloatRoundStyleE2EfEENS1_15EpilogueDefaultEEEEEvvEEEEvNT_6ParamsE)
        .other          _ZN7cutlass13device_kernelINS_4gemm6kernel13GemmUniversalIN4cute5tupleIJiiiiEEENS1_10collective13CollectiveMmaINS1_40MainloopSm90TmaGmmaWarpSpecializedSparseILi13ENS5_IJNS4_1CILi1EEENSA_ILi2EEESB_EEENS1_35KernelTmaWarpSpecializedCooperativeEEENS5_IJNSA_ILi128EEENSA_ILi64EEESH_EEENS_10bfloat16_tENS5_IJNS4_6LayoutINS5_IJiNS5_IJSC_iEEEiEEENS5_IJlNS5_IJSB_SC_EEElEEEEENSK_INS5_IJNS5_IJNS5_IJNSA_ILi8EEESC_NSA_ILi4EEEEEEiEEENS5_IJNS5_IJNSA_ILi16EEESC_SC_EEEiEEEiEEENS5_IJNS5_IJNS5_IJSH_SU_NSA_ILi1024EEEEEENSA_ILi4096EEEEEENS5_IJNS5_IJSB_NSA_ILi512EEENSA_ILi32EEEEEElEEElEEEEEEEESJ_NS5_IJlSB_lEEENS4_8TiledMMAINS4_8MMA_AtomIJNS4_4SM904GMMA6SPARSE28GMMA_64x64x32_F32BF16BF16_SSILNS1D_5MajorE0ELS1G_0ELNS1D_7ScaleInE1ELS1H_1ELNS1D_9SparseSelE0EEEEEENSK_INS5_IJSC_SB_SB_EEENS5_IJSB_NSA_ILi0EEES1M_EEEEENS5_IJNS4_10UnderscoreES1P_S1P_EEEEENS4_23SM90_TMA_LOAD_MULTICASTENS4_14ComposedLayoutINS4_7SwizzleILi2ELi4ELi3EEENS4_25smem_sparse_ptr_flag_bitsILi2ELi16EEENSK_INS5_IJNS5_IJSB_SQ_EEENS5_IJSC_S13_EEEEEENS5_IJNS5_IJS1M_SH_EEESN_EEEEEEEvNS4_8identityENS4_13SM90_TMA_LOADENS1T_INS1U_ILi3ELi4ELi3EEENS4_18smem_ptr_flag_bitsILi16EEENSK_INS5_IJSQ_SH_EEENS5_IJSH_SB_EEEEEEEvS25_EENS_8epilogue10collective6detail29Sm90TmaWarpSpecializedAdapterINS2G_15DefaultEpilogueIfNS5_IJSB_llEEES2K_NS2F_6thread17LinearCombinationIfLi1EffLNS2L_9ScaleType4KindE0ELNS_15FloatRoundStyleE2EfEENS1_15EpilogueDefaultEEEEEvvEEEEvNT_6ParamsE,@"STO_CUDA_ENTRY STV_DEFAULT"
_ZN7cutlass13device_kernelINS_4gemm6kernel13GemmUniversalIN4cute5tupleIJiiiiEEENS1_10collective13CollectiveMmaINS1_40MainloopSm90TmaGmmaWarpSpecializedSparseILi13ENS5_IJNS4_1CILi1EEENSA_ILi2EEESB_EEENS1_35KernelTmaWarpSpecializedCooperativeEEENS5_IJNSA_ILi128EEENSA_ILi64EEESH_EEENS_10bfloat16_tENS5_IJNS4_6LayoutINS5_IJiNS5_IJSC_iEEEiEEENS5_IJlNS5_IJSB_SC_EEElEEEEENSK_INS5_IJNS5_IJNS5_IJNSA_ILi8EEESC_NSA_ILi4EEEEEEiEEENS5_IJNS5_IJNSA_ILi16EEESC_SC_EEEiEEEiEEENS5_IJNS5_IJNS5_IJSH_SU_NSA_ILi1024EEEEEENSA_ILi4096EEEEEENS5_IJNS5_IJSB_NSA_ILi512EEENSA_ILi32EEEEEElEEElEEEEEEEESJ_NS5_IJlSB_lEEENS4_8TiledMMAINS4_8MMA_AtomIJNS4_4SM904GMMA6SPARSE28GMMA_64x64x32_F32BF16BF16_SSILNS1D_5MajorE0ELS1G_0ELNS1D_7ScaleInE1ELS1H_1ELNS1D_9SparseSelE0EEEEEENSK_INS5_IJSC_SB_SB_EEENS5_IJSB_NSA_ILi0EEES1M_EEEEENS5_IJNS4_10UnderscoreES1P_S1P_EEEEENS4_23SM90_TMA_LOAD_MULTICASTENS4_14ComposedLayoutINS4_7SwizzleILi2ELi4ELi3EEENS4_25smem_sparse_ptr_flag_bitsILi2ELi16EEENSK_INS5_IJNS5_IJSB_SQ_EEENS5_IJSC_S13_EEEEEENS5_IJNS5_IJS1M_SH_EEESN_EEEEEEEvNS4_8identityENS4_13SM90_TMA_LOADENS1T_INS1U_ILi3ELi4ELi3EEENS4_18smem_ptr_flag_bitsILi16EEENSK_INS5_IJSQ_SH_EEENS5_IJSH_SB_EEEEEEEvS25_EENS_8epilogue10collective6detail29Sm90TmaWarpSpecializedAdapterINS2G_15DefaultEpilogueIfNS5_IJSB_llEEES2K_NS2F_6thread17LinearCombinationIfLi1EffLNS2L_9ScaleType4KindE0ELNS_15FloatRoundStyleE2EfEENS1_15EpilogueDefaultEEEEEvvEEEEvNT_6ParamsE:
[----:B------:R-:W-:Y:S01]  /*0000*/  LDC R1, c[0x0][0x28] ;  /* 0x00000a00ff017b82 */ /* 0x000fe20000000800 */
[----:B------:R-:W0:Y:S01]  /*0010*/  S2R R0, SR_TID.X ;  /* 0x0000000000007919 */ /* 0x000e220000002100 */
[----:B------:R-:W-:Y:S01]  /*0020*/  ELECT P0, URZ, PT ;  /* 0x00000000003f782f */ /* 0x000fe20003800000 */
[----:B------:R-:W-:Y:S01]  /*0030*/  BSSY B0, `(.L_x_0) ;  /* 0x0000012000007945 */ /* 0x000fe20003800000 */
[--C-:B0-----:R-:W-:Y:S02]  /*0040*/  SHF.R.U32.HI R2, RZ, 0x5, R0.reuse ;  /* 0x00000005ff027819 */ /* 0x101fe40000011600 */
[----:B------:R-:W-:-:S03]  /*0050*/  SHF.R.U32.HI R6, RZ, 0x7, R0 ;  /* 0x00000007ff067819 */ /* 0x000fc60000011600 */
[----:B------:R-:W0:Y:S04]  /*0060*/  SHFL.IDX PT, R7, R2, RZ, 0x1f ;  /* 0x00001fff02077589 */ /* 0x000e2800000e0000 */
[----:B------:R1:W2:Y:S01]  /*0070*/  SHFL.IDX PT, R4, R6, RZ, 0x1f ;  /* 0x00001fff06047589 */ /* 0x0002a200000e0000 */
[----:B0-----:R-:W-:-:S13]  /*0080*/  ISETP.NE.OR P0, PT, R7, RZ, !P0 ;  /* 0x000000ff0700720c */ /* 0x001fda0004705670 */
[----:B-12---:R-:W-:Y:S05]  /*0090*/  @P0 BRA `(.L_x_1) ;  /* 0x00000000002c0947 */ /* 0x006fea0003800000 */
[----:B------:R-:W-:Y:S02]  /*00a0*/  ULDC.64 UR4, c[0x0][0x198] ;  /* 0x0000660000047ab9 */ /* 0x000fe40000000a00 */
[----:B------:R-:W-:Y:S02]  /*00b0*/  UIADD3 UR6, UP0, UR4, 0xf0, URZ ;  /* 0x000000f004067890 */ /* 0x000fe4000ff1e03f */
[----:B------:R-:W-:Y:S02]  /*00c0*/  UIADD3 UR8, UP1, UR4, 0x1f0, URZ ;  /* 0x000001f004087890 */ /* 0x000fe4000ff3e03f */
[----:B------:R-:W-:Y:S02]  /*00d0*/  UIADD3 UR4, UP2, UR4, 0x2f0, URZ ;  /* 0x000002f004047890 */ /* 0x000fe4000ff5e03f */
[----:B------:R-:W-:Y:S02]  /*00e0*/  UIADD3.X UR7, URZ, UR5, URZ, UP0, !UPT ;  /* 0x000000053f077290 */ /* 0x000fe400087fe43f */
[----:B------:R-:W-:-:S02]  /*00f0*/  UIADD3.X UR9, URZ, UR5, URZ, UP1, !UPT ;  /* 0x000000053f097290 */ /* 0x000fc40008ffe43f */
[----:B------:R-:W-:-:S05]  /*0100*/  UIADD3.X UR5, URZ, UR5, URZ, UP2, !UPT ;  /* 0x000000053f057290 */ /* 0x000fca00097fe43f */
[----:B------:R0:W-:Y:S02]  /*0110*/  UTMACCTL.PF [UR6] ;  /* 0x00000000060079b9 */ /* 0x0001e40008040000 */
[----:B------:R0:W-:Y:S02]  /*0120*/  UTMACCTL.PF [UR8] ;  /* 0x00000000080079b9 */ /* 0x0001e40008040000 */
[----:B------:R0:W-:Y:S02]  /*0130*/  UTMACCTL.PF [UR4] ;  /* 0x00000000040079b9 */ /* 0x0001e40008040000 */
[----:B0-----:R-:W-:Y:S01]  /*0140*/  NOP ;  /* 0x0000000000007918 */ /* 0x001fe20000000000 */
.L_x_1:
[----:B------:R-:W-:Y:S05]  /*0150*/  BSYNC B0 ;  /* 0x0000000000007941 */ /* 0x000fea0003800000 */
.L_x_0:
[----:B------:R-:W0:Y:S02]  /*0160*/  SHFL.IDX PT, R3, R2, RZ, 0x1f ;  /* 0x00001fff02037589 */ /* 0x000e2400000e0000 */
[----:B0-----:R-:W-:-:S13]  /*0170*/  ISETP.NE.AND P0, PT, R3, RZ, PT ;  /* 0x000000ff0300720c */ /* 0x001fda0003f05270 */
[----:B------:R-:W-:Y:S05]  /*0180*/  @P0 BRA `(.L_x_2) ;  /* 0x0000000000ac0947 */ /* 0x000fea0003800000 */
[----:B------:R-:W-:Y:S01]  /*0190*/  ELECT P0, URZ, PT ;  /* 0x00000000003f782f */ /* 0x000fe20003800000 */
[----:B------:R-:W-:-:S12]  /*01a0*/  BSSY B0, `(.L_x_2) ;  /* 0x0000029000007945 */ /* 0x000fd80003800000 */
[----:B------:R-:W-:Y:S05]  /*01b0*/  @!P0 BRA `(.L_x_3) ;  /* 0x00000000009c8947 */ /* 0x000fea0003800000 */
[----:B------:R-:W0:Y:S01]  /*01c0*/  S2UR UR8, SR_CgaCtaId ;  /* 0x00000000000879c3 */ /* 0x000e220000008800 */
[----:B------:R-:W-:Y:S01]  /*01d0*/  UMOV UR4, 0x400 ;  /* 0x0000040000047882 */ /* 0x000fe20000000000 */
[----:B------:R-:W-:Y:S01]  /*01e0*/  UMOV UR5, 0x1 ;  /* 0x0000000100057882 */ /* 0x000fe20000000000 */
[----:B------:R-:W-:Y:S02]  /*01f0*/  UMOV UR6, 0x4 ;  /* 0x0000000400067882 */ /* 0x000fe40000000000 */
[----:B------:R-:W-:-:S04]  /*0200*/  UIADD3 UR6, -UR6, 0x100000, URZ ;  /* 0x0010000006067890 */ /* 0x000fc8000fffe13f */
[----:B------:R-:W-:Y:S02]  /*0210*/  USHF.L.U32 UR7, UR6, 0xb, URZ ;  /* 0x0000000b06077899 */ /* 0x000fe4000800063f */
[----:B------:R-:W-:Y:S02]  /*0220*/  USHF.L.U32 UR6, UR6, 0x1, URZ ;  /* 0x0000000106067899 */ /* 0x000fe4000800063f */
[----:B0-----:R-:W-:Y:S02]  /*0230*/  ULEA UR8, UR8, UR4, 0x18 ;  /* 0x0000000408087291 */ /* 0x001fe4000f8ec03f */
[----:B------:R-:W-:-:S04]  /*0240*/  UIADD3 UR4, -UR5, 0x100000, URZ ;  /* 0x0010000005047890 */ /* 0x000fc8000fffe13f */
[----:B------:R-:W-:Y:S02]  /*0250*/  USHF.L.U32 UR5, UR4, 0xb, URZ ;  /* 0x0000000b04057899 */ /* 0x000fe4000800063f */
[----:B------:R-:W-:Y:S01]  /*0260*/  USHF.L.U32 UR4, UR4, 0x1, URZ ;  /* 0x0000000104047899 */ /* 0x000fe2000800063f */
[----:B------:R-:W0:Y:S11]  /*0270*/  FENCE.VIEW.ASYNC.S ;  /* 0x00000000000073c6 */ /* 0x000e360000000000 */
[----:B0-----:R0:W1:Y:S01]  /*0280*/  SYNCS.EXCH.64 URZ, [UR8], UR4 ;  /* 0x00000004083f75b2 */ /* 0x0010620008000100 */
[----:B------:R0:W2:Y:S01]  /*0290*/  SYNCS.EXCH.64 URZ, [UR8+0x68], UR6 ;  /* 0x00006806083f75b2 */ /* 0x0000a20008000100 */
[----:B------:R0:W3:Y:S01]  /*02a0*/  SYNCS.EXCH.64 URZ, [UR8+0x8], UR4 ;  /* 0x00000804083f75b2 */ /* 0x0000e20008000100 */
[----:B------:R0:W4:Y:S01]  /*02b0*/  SYNCS.EXCH.64 URZ, [UR8+0x70], UR6 ;  /* 0x00007006083f75b2 */ /* 0x0001220008000100 */
[----:B------:R0:W0:Y:S01]  /*02c0*/  SYNCS.EXCH.64 URZ, [UR8+0x10], UR4 ;  /* 0x00001004083f75b2 */ /* 0x0000220008000100 */
        /* <DEDUP_REMOVED lines=21> */
[----:B-123--:R-:W-:Y:S01]  /*0420*/  NOP ;  /* 0x0000000000007918 */ /* 0x00efe20000000000 */
.L_x_3:
[----:B0-----:R-:W-:Y:S05]  /*0430*/  BSYNC B0 ;  /* 0x0000000000007941 */ /* 0x001fea0003800000 */
.L_x_2:
[----:B------:R-:W0:Y:S01]  /*0440*/  SHFL.IDX PT, R2, R2, RZ, 0x1f ;  /* 0x00001fff02027589 */ /* 0x000e2200000e0000 */
[----:B------:R-:W-:Y:S01]  /*0450*/  SHF.R.S32.HI R5, RZ, 0x1f, R0 ;  /* 0x0000001fff057819 */ /* 0x000fe20000011400 */
[----:B------:R-:W1:Y:S01]  /*0460*/  S2UR UR8, SR_CTAID.X ;  /* 0x00000000000879c3 */ /* 0x000e620000002500 */
[----:B------:R-:W-:Y:S01]  /*0470*/  ELECT P0, URZ, PT ;  /* 0x00000000003f782f */ /* 0x000fe20003800000 */
[----:B------:R-:W2:Y:S01]  /*0480*/  S2R R8, SR_CTAID.Y ;  /* 0x0000000000087919 */ /* 0x000ea20000002600 */
[----:B------:R-:W-:Y:S01]  /*0490*/  LEA.HI R5, R5, R0, RZ, 0x7 ;  /* 0x0000000005057211 */ /* 0x000fe200078f38ff */
[----:B------:R-:W-:Y:S01]  /*04a0*/  ULDC UR4, c[0x0][0x154] ;  /* 0x0000550000047ab9 */ /* 0x000fe20000000800 */
[----:B------:R-:W-:Y:S01]  /*04b0*/  VIADD R16, R4, 0xffffffff ;  /* 0xffffffff04107836 */ /* 0x000fe20000000000 */
[----:B------:R-:W-:Y:S01]  /*04c0*/  NOP ;  /* 0x0000000000007918 */ /* 0x000fe20000000000 */
[----:B------:R-:W-:Y:S01]  /*04d0*/  LOP3.LUT R5, R5, 0xffffff80, RZ, 0xc0, !PT ;  /* 0xffffff8005057812 */ /* 0x000fe200078ec0ff */
[----:B------:R-:W3:Y:S01]  /*04e0*/  LDC R15, c[0x0][0x140] ;  /* 0x00005000ff0f7b82 */ /* 0x000ee20000000800 */
[----:B------:R-:W-:Y:S01]  /*04f0*/  NOP ;  /* 0x0000000000007918 */ /* 0x000fe20000000000 */
[----:B------:R-:W-:-:S02]  /*0500*/  ISETP.GE.U32.AND P5, PT, R16, 0x2, PT ;  /* 0x000000021000780c */ /* 0x000fc40003fa6070 */
[----:B------:R-:W-:-:S05]  /*0510*/  IMAD.IADD R5, R0, 0x1, -R5 ;  /* 0x0000000100057824 */ /* 0x000fca00078e0a05 */
[----:B------:R-:W-:Y:S02]  /*0520*/  SHF.R.S32.HI R10, RZ, 0x1f, R5 ;  /* 0x0000001fff0a7819 */ /* 0x000fe40000011405 */
[----:B------:R-:W-:Y:S02]  /*0530*/  LOP3.LUT P2, RZ, R5, 0x7, RZ, 0xc0, !PT ;  /* 0x0000000705ff7812 */ /* 0x000fe4000784c0ff */
[----:B------:R-:W-:Y:S02]  /*0540*/  LEA.HI R10, R10, R5, RZ, 0x3 ;  /* 0x000000050a0a7211 */ /* 0x000fe400078f18ff */
[----:B0-----:R-:W-:Y:S02]  /*0550*/  ISETP.NE.OR P0, PT, R2, RZ, !P0 ;  /* 0x000000ff0200720c */ /* 0x001fe40004705670 */
[--C-:B------:R-:W-:Y:S02]  /*0560*/  SHF.R.S32.HI R2, RZ, 0x3, R10.reuse ;  /* 0x00000003ff027819 */ /* 0x100fe4000001140a */
[----:B------:R-:W-:-:S02]  /*0570*/  SHF.R.S32.HI R11, RZ, 0x1f, R10 ;  /* 0x0000001fff0b7819 */ /* 0x000fc4000001140a */
[----:B------:R-:W-:Y:S02]  /*0580*/  SHF.R.S32.HI R10, RZ, 0x1f, R3 ;  /* 0x0000001fff0a7819 */ /* 0x000fe40000011403 */
[----:B------:R-:W-:Y:S02]  /*0590*/  LEA.HI R11, R11, R2, RZ, 0x2 ;  /* 0x000000020b0b7211 */ /* 0x000fe400078f10ff */
[----:B------:R-:W-:Y:S02]  /*05a0*/  LEA.HI R10, R10, R3, RZ, 0x2 ;  /* 0x000000030a0a7211 */ /* 0x000fe400078f10ff */
[----:B--2---:R-:W-:Y:S01]  /*05b0*/  I2FP.F32.U32 R13, R8 ;  /* 0x00000008000d7245 */ /* 0x004fe20000201000 */
[----:B------:R-:W-:Y:S01]  /*05c0*/  VOTEU.ALL UP0, P0 ;  /* 0x00000000003f7886 */ /* 0x000fe20000000000 */
[----:B------:R-:W-:Y:S01]  /*05d0*/  LOP3.LUT R12, R10, 0x3ffffffc, RZ, 0xc0, !PT ;  /* 0x3ffffffc0a0c7812 */ /* 0x000fe200078ec0ff */
[----:B------:R-:W-:Y:S01]  /*05e0*/  VOTEU.ALL UP1, P0 ;  /* 0x00000000003f7886 */ /* 0x000fe20000020000 */
[----:B------:R-:W-:Y:S01]  /*05f0*/  LOP3.LUT R11, R11, 0xfffffffc, RZ, 0xc0, !PT ;  /* 0xfffffffc0b0b7812 */ /* 0x000fe200078ec0ff */
[----:B------:R-:W-:Y:S01]  /*0600*/  FMUL R14, R13, UR4 ;  /* 0x000000040d0e7c20 */ /* 0x000fe20008400000 */
[----:B------:R-:W0:Y:S01]  /*0610*/  @!UP0 S2UR UR7, SR_CgaCtaId ;  /* 0x00000000000789c3 */ /* 0x000e220000008800 */
[----:B------:R-:W-:Y:S01]  /*0620*/  IMAD.IADD R3, R3, 0x1, -R12 ;  /* 0x0000000103037824 */ /* 0x000fe200078e0a0c */
[----:B-1----:R-:W-:Y:S01]  /*0630*/  I2FP.F32.U32 R12, UR8 ;  /* 0x00000008000c7c45 */ /* 0x002fe20008201000 */
[----:B------:R-:W-:Y:S01]  /*0640*/  IMAD.IADD R10, R2, 0x1, -R11 ;  /* 0x00000001020a7824 */ /* 0x000fe200078e0a0b */
[----:B------:R-:W-:Y:S01]  /*0650*/  ULDC UR4, c[0x0][0x150] ;  /* 0x0000540000047ab9 */ /* 0x000fe20000000800 */
[----:B------:R-:W-:Y:S01]  /*0660*/  SHF.R.S32.HI R2, RZ, 0x1f, R7 ;  /* 0x0000001fff027819 */ /* 0x000fe20000011407 */
[----:B------:R-:W1:Y:S01]  /*0670*/  F2I.U32.TRUNC.NTZ R14, R14 ;  /* 0x0000000e000e7305 */ /* 0x000e62000020f000 */
[----:B------:R-:W-:Y:S01]  /*0680*/  FMUL R12, R12, UR4 ;  /* 0x000000040c0c7c20 */ /* 0x000fe20008400000 */
[----:B------:R-:W2:Y:S01]  /*0690*/  LDC R11, c[0x0][0x148] ;  /* 0x00005200ff0b7b82 */ /* 0x000ea20000000800 */
[----:B------:R-:W-:Y:S01]  /*06a0*/  LEA.HI R2, R2, R7, RZ, 0x2 ;  /* 0x0000000702027211 */ /* 0x000fe200078f10ff */
[----:B------:R-:W-:Y:S01]  /*06b0*/  IMAD R3, R3, 0x4, R10 ;  /* 0x0000000403037824 */ /* 0x000fe200078e020a */
[----:B------:R-:W-:Y:S01]  /*06c0*/  UMOV UR4, 0x20 ;  /* 0x0000002000047882 */ /* 0x000fe20000000000 */
[----:B------:R-:W-:Y:S01]  /*06d0*/  @!UP0 UMOV UR6, 0x400 ;  /* 0x0000040000068882 */ /* 0x000fe20000000000 */
[----:B------:R-:W-:Y:S01]  /*06e0*/  LOP3.LUT R2, R2, 0xfffffffc, RZ, 0xc0, !PT ;  /* 0xfffffffc02027812 */ /* 0x000fe200078ec0ff */
[----:B------:R-:W5:Y:S01]  /*06f0*/  F2I.U32.TRUNC.NTZ R12, R12 ;  /* 0x0000000c000c7305 */ /* 0x000f62000020f000 */
[----:B------:R-:W-:Y:S01]  /*0700*/  IMAD.SHL.U32 R10, R3, 0x4, RZ ;  /* 0x00000004030a7824 */ /* 0x000fe200078e00ff */
[----:B------:R-:W4:Y:S01]  /*0710*/  LDC R13, c[0x0][0x144] ;  /* 0x00005100ff0d7b82 */ /* 0x000f220000000800 */
[----:B------:R-:W-:-:S04]  /*0720*/  @!UP0 UIADD3 UR4, -UR4, 0x100000, URZ ;  /* 0x0010000004048890 */ /* 0x000fc8000fffe13f */
[----:B------:R-:W-:Y:S02]  /*0730*/  @!UP0 USHF.L.U32 UR5, UR4, 0xb, URZ ;  /* 0x0000000b04058899 */ /* 0x000fe4000800063f */
[----:B------:R-:W-:Y:S01]  /*0740*/  @!UP0 USHF.L.U32 UR4, UR4, 0x1, URZ ;  /* 0x0000000104048899 */ /* 0x000fe2000800063f */
[----:B------:R-:W-:Y:S01]  /*0750*/  IMAD.IADD R7, R7, 0x1, -R2 ;  /* 0x0000000107077824 */ /* 0x000fe200078e0a02 */
[----:B---3--:R-:W-:Y:S01]  /*0760*/  ISETP.EQ.U32.AND P4, PT, R15, 0x1, PT ;  /* 0x000000010f00780c */ /* 0x008fe20003f82070 */
[----:B-1----:R-:W-:Y:S01]  /*0770*/  IMAD.MOV R20, RZ, RZ, -R14 ;  /* 0x000000ffff147224 */ /* 0x002fe200078e0a0e */
[----:B------:R-:W-:Y:S01]  /*0780*/  LOP3.LUT R3, R3, 0xc, R10, 0x78, !PT ;  /* 0x0000000c03037812 */ /* 0x000fe200078e780a */
[----:B0-----:R-:W-:Y:S01]  /*0790*/  @!UP0 ULEA UR6, UR7, UR6, 0x18 ;  /* 0x0000000607068291 */ /* 0x001fe2000f8ec03f */
[----:B------:R-:W-:Y:S01]  /*07a0*/  ISETP.NE.AND P1, PT, R7, 0x3, PT ;  /* 0x000000030700780c */ /* 0x000fe20003f25270 */
[----:B------:R-:W-:Y:S01]  /*07b0*/  VOTEU.ALL UP0, P0 ;  /* 0x00000000003f7886 */ /* 0x000fe20000000000 */
[----:B------:R-:W-:Y:S01]  /*07c0*/  ISETP.LT.U32.AND P0, PT, R3, 0x2, !P2 ;  /* 0x000000020300780c */ /* 0x000fe20005701070 */
[----:B-----5:R-:W-:Y:S01]  /*07d0*/  IMAD.MOV R12, RZ, RZ, -R12 ;  /* 0x000000ffff0c7224 */ /* 0x020fe200078e0a0c */
[----:B------:R-:W-:Y:S01]  /*07e0*/  ISETP.EQ.OR P1, PT, R7, RZ, !P1 ;  /* 0x000000ff0700720c */ /* 0x000fe20004f22670 */
[----:B--2---:R-:W-:Y:S01]  /*07f0*/  IMAD R2, R11, R20, R8 ;  /* 0x000000140b027224 */ /* 0x004fe200078e0208 */
[----:B------:R-:W-:-:S02]  /*0800*/  ISETP.NE.AND P2, PT, R4, RZ, PT ;  /* 0x000000ff0400720c */ /* 0x000fc40003f45270 */
[----:B------:R-:W-:Y:S01]  /*0810*/  ISETP.EQ.AND P1, PT, R4, RZ, P1 ;  /* 0x000000ff0400720c */ /* 0x000fe20000f22270 */
[----:B------:R-:W0:Y:S02]  /*0820*/  FENCE.VIEW.ASYNC.S ;  /* 0x00000000000073c6 */ /* 0x000e240000000000 */
[----:B0-----:R0:W1:Y:S01]  /*0830*/  @!UP0 SYNCS.EXCH.64 URZ, [UR6+0xe0], UR4 ;  /* 0x0000e004063f85b2 */ /* 0x0010620008000100 */
[----:B------:R-:W-:Y:S02]  /*0840*/  ISETP.NE.AND P3, PT, R2, R3, PT ;  /* 0x000000030200720c */ /* 0x000fe40003f65270 */
[----:B------:R-:W-:Y:S01]  /*0850*/  SEL R2, RZ, 0x1, !P1 ;  /* 0x00000001ff027807 */ /* 0x000fe20004800000 */
[----:B----4-:R-:W-:-:S03]  /*0860*/  IMAD R10, R13, R12, UR8 ;  /* 0x000000080d0a7e24 */ /* 0x010fc6000f8e020c */
[----:B------:R-:W-:Y:S02]  /*0870*/  SEL R2, R2, 0x2, P5 ;  /* 0x0000000202027807 */ /* 0x000fe40002800000 */
[----:B------:R-:W-:-:S04]  /*0880*/  ISETP.EQ.OR P3, PT, R10, RZ, !P3 ;  /* 0x000000ff0a00720c */ /* 0x000fc80005f62670 */
[----:B------:R-:W-:Y:S01]  /*0890*/  PLOP3.LUT P0, PT, P0, P3, PT, 0x80, 0x0 ;  /* 0x000000000000781c */ /* 0x000fe20000707070 */
[----:B------:R0:W2:Y:S01]  /*08a0*/  @!UP1 SYNCS.EXCH.64 URZ, [UR6+0xe8], UR4 ;  /* 0x0000e804063f95b2 */ /* 0x0000a20008000100 */
[----:B------:R-:W-:Y:S01]  /*08b0*/  NOP ;  /* 0x0000000000007918 */ /* 0x000fe20000000000 */
[----:B------:R-:W-:Y:S10]  /*08c0*/  @!P4 BRA `(.L_x_4) ;  /* 0x000000000008c947 */ /* 0x000ff40003800000 */
[----:B-12---:R-:W-:Y:S01]  /*08d0*/  UCGABAR_ARV ;  /* 0x00000000000079c7 */ /* 0x006fe20008000000 */
[----:B------:R-:W-:Y:S05]  /*08e0*/  BRA `(.L_x_5) ;  /* 0x0000000000047947 */ /* 0x000fea0003800000 */
.L_x_4:
[----:B-12---:R-:W-:Y:S01]  /*08f0*/  NOP ;  /* 0x0000000000007918 */ /* 0x006fe20000000000 */
.L_x_5:
[----:B------:R-:W1:Y:S01]  /*0900*/  LDC R4, c[0x0][0x75c] ;  /* 0x0001d700ff047b82 */ /* 0x000e620000000800 */
[----:B------:R-:W-:Y:S01]  /*0910*/  IMAD.MOV.U32 R5, RZ, RZ, RZ ;  /* 0x000000ffff057224 */ /* 0x000fe200078e00ff */
[----:B-1----:R-:W-:Y:S01]  /*0920*/  ISETP.NE.AND P3, PT, R4, 0x1, PT ;  /* 0x000000010400780c */ /* 0x002fe20003f65270 */
[----:B------:R-:W-:-:S12]  /*0930*/  IMAD.U32 R4, RZ, RZ, UR8 ;  /* 0x00000008ff047e24 */ /* 0x000fd8000f8e00ff */
[----:B------:R-:W1:Y:S01]  /*0940*/  @P3 LDC R15, c[0x0][0x10] ;  /* 0x00000400ff0f3b82 */ /* 0x000e620000000800 */
[----:B------:R-:W-:Y:S02]  /*0950*/  @P3 IMAD.MOV.U32 R9, RZ, RZ, RZ ;  /* 0x000000ffff093224 */ /* 0x000fe400078e00ff */
[----:B------:R-:W-:-:S05]  /*0960*/  @P3 IMAD.MOV.U32 R17, RZ, RZ, RZ ;  /* 0x000000ffff113224 */ /* 0x000fca00078e00ff */
[----:B------:R-:W2:Y:S01]  /*0970*/  @!P3 LDC R13, c[0x0][0xc] ;  /* 0x00000300ff0dbb82 */ /* 0x000ea20000000800 */
[----:B-1----:R-:W-:-:S04]  /*0980*/  @P3 IMAD.WIDE.U32 R14, R15, UR8, R8 ;  /* 0x000000080f0e3c25 */ /* 0x002fc8000f8e0008 */
[----:B--2---:R-:W-:-:S04]  /*0990*/  @!P3 IMAD.WIDE.U32 R12, R8, R13, R4 ;  /* 0x0000000d080cb225 */ /* 0x004fc800078e0004 */
[----:B------:R-:W-:Y:S02]  /*09a0*/  @P3 IMAD.MOV.U32 R4, RZ, RZ, R14 ;  /* 0x000000ffff043224 */ /* 0x000fe400078e000e */
[----:B------:R-:W-:Y:S02]  /*09b0*/  @P3 IMAD.IADD R5, R15, 0x1, R17 ;  /* 0x000000010f053824 */ /* 0x000fe400078e0211 */
[----:B------:R-:W-:Y:S02]  /*09c0*/  @!P3 IMAD.MOV.U32 R4, RZ, RZ, R12 ;  /* 0x000000ffff04b224 */ /* 0x000fe400078e000c */
[----:B------:R-:W-:Y:S01]  /*09d0*/  @!P3 IMAD.MOV.U32 R5, RZ, RZ, R13 ;  /* 0x000000ffff05b224 */ /* 0x000fe200078e000d */
[----:B------:R-:W-:Y:S06]  /*09e0*/  @!P4 BRA `(.L_x_6) ;  /* 0x00000000000cc947 */ /* 0x000fec0003800000 */
[----:B------:R-:W-:Y:S01]  /*09f0*/  UCGABAR_WAIT ;  /* 0x0000000000007dc7 */ /* 0x000fe20008000000 */
[----:B------:R-:W-:Y:S01]  /*0a00*/  CCTL.IVALL ;  /* 0x00000000ff00798f */ /* 0x000fe20002000000 */
[----:B------:R-:W-:Y:S05]  /*0a10*/  BRA `(.L_x_7) ;  /* 0x0000000000047947 */ /* 0x000fea0003800000 */
.L_x_6:
[----:B------:R-:W-:Y:S06]  /*0a20*/  BAR.SYNC.DEFER_BLOCKING 0x0 ;  /* 0x0000000000007b1d */ /* 0x000fec0000010000 */
.L_x_7:
[----:B------:R-:W-:Y:S05]  /*0a30*/  @!P2 BRA `(.L_x_8) ;  /* 0x0000003c00aca947 */ /* 0x000fea0003800000 */
[----:B------:R-:W-:-:S13]  /*0a40*/  ISETP.GT.U32.AND P1, PT, R16, 0x1, PT ;  /* 0x000000011000780c */ /* 0x000fda0003f24070 */
[----:B0-----:R-:W-:Y:S05]  /*0a50*/  @P1 EXIT ;  /* 0x000000000000194d */ /* 0x001fea0003800000 */
[----:B------:R-:W-:Y:S01]  /*0a60*/  ULDC.64 UR4, c[0x0][0x750] ;  /* 0x0001d40000047ab9 */ /* 0x000fe20000000a00 */
[----:B------:R-:W-:Y:S01]  /*0a70*/  PRMT R13, RZ, 0x7610, R13 ;  /* 0x00007610ff0d7816 */ /* 0x000fe2000000000d */
[----:B------:R-:W-:Y:S01]  /*0a80*/  IMAD.MOV.U32 R14, RZ, RZ, -0x1 ;  /* 0xffffffffff0e7424 */ /* 0x000fe200078e00ff */
[----:B------:R-:W-:Y:S01]  /*0a90*/  ISETP.GE.U32.AND P1, PT, R4, UR4, PT ;  /* 0x0000000404007c0c */ /* 0x000fe2000bf26070 */
[----:B------:R-:W-:Y:S02]  /*0aa0*/  IMAD.MOV.U32 R18, RZ, RZ, -0x1 ;  /* 0xffffffffff127424 */ /* 0x000fe400078e00ff */
[----:B------:R-:W-:Y:S01]  /*0ab0*/  IMAD.MOV.U32 R12, RZ, RZ, -0x1 ;  /* 0xffffffffff0c7424 */ /* 0x000fe200078e00ff */
[----:B------:R-:W-:-:S13]  /*0ac0*/  ISETP.GE.U32.AND.EX P1, PT, R5, UR5, PT, P1 ;  /* 0x0000000505007c0c */ /* 0x000fda000bf26110 */
[----:B------:R-:W-:Y:S05]  /*0ad0*/  @P1 BRA `(.L_x_9) ;  /* 0x0000000400281947 */ /* 0x000fea0003800000 */
[----:B------:R-:W0:Y:S01]  /*0ae0*/  LDC.64 R22, c[0x0][0x728] ;  /* 0x0001ca00ff167b82 */ /* 0x000e220000000a00 */
[----:B------:R-:W-:Y:S02]  /*0af0*/  IMAD.MOV.U32 R12, RZ, RZ, R4 ;  /* 0x000000ffff0c7224 */ /* 0x000fe400078e0004 */
[----:B------:R-:W-:-:S05]  /*0b00*/  IMAD.MOV.U32 R13, RZ, RZ, R5 ;  /* 0x000000ffff0d7224 */ /* 0x000fca00078e0005 */
[----:B------:R-:W1:Y:S08]  /*0b10*/  LDC R18, c[0x0][0x730] ;  /* 0x0001cc00ff127b82 */ /* 0x000e700000000800 */
[----:B------:R-:W2:Y:S01]  /*0b20*/  LDC.64 R24, c[0x0][0x720] ;  /* 0x0001c800ff187b82 */ /* 0x000ea20000000a00 */
[----:B0-----:R-:W-:-:S04]  /*0b30*/  ISETP.NE.U32.AND P1, PT, R22, RZ, PT ;  /* 0x000000ff1600720c */ /* 0x001fc80003f25070 */
[----:B------:R-:W-:-:S13]  /*0b40*/  ISETP.NE.AND.EX P1, PT, R23, RZ, PT, P1 ;  /* 0x000000ff1700720c */ /* 0x000fda0003f25310 */
[----:B-12---:R-:W-:Y:S05]  /*0b50*/  @!P1 BRA `(.L_x_10) ;  /* 0x0000000000289947 */ /* 0x006fea0003800000 */
[----:B------:R-:W0:Y:S02]  /*0b60*/  LDC R7, c[0x0][0x734] ;  /* 0x0001cd00ff077b82 */ /* 0x000e240000000800 */
[----:B0-----:R-:W-:-:S05]  /*0b70*/  IADD3 R7, P1, R4, R7, RZ ;  /* 0x0000000704077210 */ /* 0x001fca0007f3e0ff */
[----:B------:R-:W-:-:S04]  /*0b80*/  IMAD.X R19, RZ, RZ, R5, P1 ;  /* 0x000000ffff137224 */ /* 0x000fc800008e0605 */
[----:B------:R-:W-:-:S04]  /*0b90*/  IMAD.WIDE.U32 R12, R19, R22, RZ ;  /* 0x00000016130c7225 */ /* 0x000fc800078e00ff */
[----:B------:R-:W-:-:S04]  /*0ba0*/  IMAD.WIDE.U32 R14, P1, R7, R23, R12 ;  /* 0x00000017070e7225 */ /* 0x000fc8000782000c */
[----:B------:R-:W-:-:S04]  /*0bb0*/  IMAD.WIDE.U32 R12, R7, R22, RZ ;  /* 0x00000016070c7225 */ /* 0x000fc800078e00ff */
[----:B------:R-:W-:Y:S01]  /*0bc0*/  IMAD.X R17, RZ, RZ, RZ, P1 ;  /* 0x000000ffff117224 */ /* 0x000fe200008e06ff */
[----:B------:R-:W-:Y:S01]  /*0bd0*/  IADD3 RZ, P1, R13, R14, RZ ;  /* 0x0000000e0dff7210 */ /* 0x000fe20007f3e0ff */
[----:B------:R-:W-:-:S04]  /*0be0*/  IMAD.MOV.U32 R16, RZ, RZ, R15 ;  /* 0x000000ffff107224 */ /* 0x000fc800078e000f */
[----:B------:R-:W-:-:S08]  /*0bf0*/  IMAD.WIDE.U32.X R12, R19, R23, R16, P1 ;  /* 0x00000017130c7225 */ /* 0x000fd000008e0410 */
.L_x_10:
[----:B------:R-:W0:Y:S01]  /*0c00*/  LDC.64 R28, c[0x0][0x740] ;  /* 0x0001d000ff1c7b82 */ /* 0x000e220000000a00 */
[--C-:B------:R-:W-:Y:S01]  /*0c10*/  SHF.R.U64 R27, R12, R18, R13.reuse ;  /* 0x000000120c1b7219 */ /* 0x100fe2000000120d */
[----:B------:R-:W-:Y:S01]  /*0c20*/  IMAD R31, R11, R20, R8 ;  /* 0x000000140b1f7224 */ /* 0x000fe200078e0208 */
[----:B------:R-:W-:Y:S01]  /*0c30*/  SHF.R.U32.HI R7, RZ, R18, R13 ;  /* 0x00000012ff077219 */ /* 0x000fe2000001160d */
[----:B------:R-:W-:Y:S01]  /*0c40*/  IMAD.MOV.U32 R23, RZ, RZ, 0x1 ;  /* 0x00000001ff177424 */ /* 0x000fe200078e00ff */
[----:B------:R-:W-:-:S03]  /*0c50*/  IADD3 R9, P1, RZ, -R27, RZ ;  /* 0x8000001bff097210 */ /* 0x000fc60007f3e0ff */
[----:B------:R-:W1:Y:S02]  /*0c60*/  LDC R22, c[0x0][0x718] ;  /* 0x0001c600ff167b82 */ /* 0x000e640000000800 */
[----:B------:R-:W-:Y:S02]  /*0c70*/  IMAD.X R7, RZ, RZ, ~R7, P1 ;  /* 0x000000ffff077224 */ /* 0x000fe400008e0e07 */
[----:B------:R-:W-:-:S04]  /*0c80*/  IMAD.WIDE.U32 R12, R9, R24, R4 ;  /* 0x00000018090c7225 */ /* 0x000fc800078e0004 */
[----:B------:R-:W2:Y:S01]  /*0c90*/  LDC R18, c[0x0][0x708] ;  /* 0x0001c200ff127b82 */ /* 0x000ea20000000800 */
[----:B------:R-:W-:Y:S02]  /*0ca0*/  IMAD R14, R7, R24, RZ ;  /* 0x00000018070e7224 */ /* 0x000fe400078e02ff */
[----:B------:R-:W-:Y:S02]  /*0cb0*/  IMAD.MOV.U32 R7, RZ, RZ, -0x1 ;  /* 0xffffffffff077424 */ /* 0x000fe400078e00ff */
[----:B------:R-:W-:-:S03]  /*0cc0*/  IMAD R9, R9, R25, R14 ;  /* 0x0000001909097224 */ /* 0x000fc600078e020e */
[----:B------:R-:W3:Y:S01]  /*0cd0*/  LDC R26, c[0x0][0x758] ;  /* 0x0001d600ff1a7b82 */ /* 0x000ee20000000800 */
[----:B------:R-:W-:Y:S01]  /*0ce0*/  IMAD.IADD R9, R13, 0x1, R9 ;  /* 0x000000010d097824 */ /* 0x000fe200078e0209 */
[----:B0-----:R-:W-:-:S04]  /*0cf0*/  ISETP.NE.U32.AND P1, PT, R28, RZ, PT ;  /* 0x000000ff1c00720c */ /* 0x001fc80003f25070 */
[----:B------:R-:W-:Y:S02]  /*0d00*/  ISETP.NE.AND.EX P1, PT, R29, RZ, PT, P1 ;  /* 0x000000ff1d00720c */ /* 0x000fe40003f25310 */
[----:B------:R-:W0:Y:S01]  /*0d10*/  LDC R24, c[0x0][0x700] ;  /* 0x0001c000ff187b82 */ /* 0x000e220000000800 */
[-CC-:B-1----:R-:W-:Y:S02]  /*0d20*/  SHF.R.U64 R16, R12, R22.reuse, R9.reuse ;  /* 0x000000160c107219 */ /* 0x182fe40000001209 */
[----:B------:R-:W-:-:S05]  /*0d30*/  SHF.R.U32.HI R9, RZ, R22, R9 ;  /* 0x00000016ff097219 */ /* 0x000fca0000011609 */
[----:B------:R-:W1:Y:S01]  /*0d40*/  LDC R19, c[0x0][0x748] ;  /* 0x0001d200ff137b82 */ /* 0x000e620000000800 */
[-CC-:B--2---:R-:W-:Y:S02]  /*0d50*/  SHF.R.U64 R22, R16, R18.reuse, R9.reuse ;  /* 0x0000001210167219 */ /* 0x184fe40000001209 */
[----:B------:R-:W-:-:S05]  /*0d60*/  SHF.R.U32.HI R9, RZ, R18, R9 ;  /* 0x00000012ff097219 */ /* 0x000fca0000011609 */
[----:B------:R-:W2:Y:S01]  /*0d70*/  LDC R21, c[0x0][0x738] ;  /* 0x0001ce00ff157b82 */ /* 0x000ea20000000800 */
[-CC-:B---3--:R-:W-:Y:S02]  /*0d80*/  SHF.R.U64 R18, R22, R26.reuse, R9.reuse ;  /* 0x0000001a16127219 */ /* 0x188fe40000001209 */
[-C--:B------:R-:W-:Y:S02]  /*0d90*/  SHF.L.U32 R7, R7, R26.reuse, RZ ;  /* 0x0000001a07077219 */ /* 0x080fe400000006ff */
[----:B------:R-:W-:Y:S01]  /*0da0*/  SHF.R.U32.HI R9, RZ, R26, R9 ;  /* 0x0000001aff097219 */ /* 0x000fe20000011609 */
[----:B------:R-:W-:Y:S01]  /*0db0*/  IMAD.MOV.U32 R8, RZ, RZ, R18 ;  /* 0x000000ffff087224 */ /* 0x000fe200078e0012 */
[----:B------:R-:W-:Y:S01]  /*0dc0*/  LOP3.LUT R11, RZ, R7, RZ, 0x33, !PT ;  /* 0x00000007ff0b7212 */ /* 0x000fe200078e33ff */
[----:B------:R-:W3:Y:S01]  /*0dd0*/  LDC R25, c[0x0][0x710] ;  /* 0x0001c400ff197b82 */ /* 0x000ee20000000800 */
[----:B------:R-:W-:Y:S05]  /*0de0*/  @!P1 BRA `(.L_x_11) ;  /* 0x0000000000289947 */ /* 0x000fea0003800000 */
[----:B------:R-:W4:Y:S02]  /*0df0*/  LDC R7, c[0x0][0x74c] ;  /* 0x0001d300ff077b82 */ /* 0x000f240000000800 */
[----:B----4-:R-:W-:-:S05]  /*0e00*/  IADD3 R7, P1, R18, R7, RZ ;  /* 0x0000000712077210 */ /* 0x010fca0007f3e0ff */
        /* <DEDUP_REMOVED lines=8> */
.L_x_11:
[----:B-1----:R-:W-:Y:S01]  /*0e90*/  SHF.R.U64 R9, R8, R19, R9 ;  /* 0x0000001308097219 */ /* 0x002fe20000001209 */
[----:B------:R-:W-:Y:S01]  /*0ea0*/  IMAD.MOV.U32 R13, RZ, RZ, 0x1 ;  /* 0x00000001ff0d7424 */ /* 0x000fe200078e00ff */
[----:B------:R-:W-:Y:S01]  /*0eb0*/  LOP3.LUT R8, R22, R11, RZ, 0xc0, !PT ;  /* 0x0000000b16087212 */ /* 0x000fe200078ec0ff */
[----:B0-----:R-:W-:Y:S01]  /*0ec0*/  VIADD R11, R24, 0xffffffff ;  /* 0xffffffff180b7836 */ /* 0x001fe20000000000 */
[----:B------:R-:W-:Y:S01]  /*0ed0*/  SHF.L.U32 R7, R23, R26, RZ ;  /* 0x0000001a17077219 */ /* 0x000fe200000006ff */
[----:B------:R-:W-:Y:S01]  /*0ee0*/  IMAD.MOV R12, RZ, RZ, -R9 ;  /* 0x000000ffff0c7224 */ /* 0x000fe200078e0a09 */
[----:B------:R-:W-:Y:S02]  /*0ef0*/  SEL R10, R10, R31, !P3 ;  /* 0x0000001f0a0a7207 */ /* 0x000fe40005800000 */
[----:B------:R-:W-:Y:S01]  /*0f00*/  LOP3.LUT R11, R16, R11, RZ, 0xc0, !PT ;  /* 0x0000000b100b7212 */ /* 0x000fe200078ec0ff */
[----:B------:R-:W-:Y:S02]  /*0f10*/  IMAD R9, R7, R9, R8 ;  /* 0x0000000907097224 */ /* 0x000fe400078e0208 */
[----:B--2---:R-:W-:-:S02]  /*0f20*/  IMAD R7, R12, R21, R18 ;  /* 0x000000150c077224 */ /* 0x004fc400078e0212 */
[----:B---3--:R-:W-:Y:S02]  /*0f30*/  IMAD R10, R9, R25, R10 ;  /* 0x00000019090a7224 */ /* 0x008fe400078e020a */
[----:B------:R-:W-:Y:S02]  /*0f40*/  IMAD R7, R7, R24, R11 ;  /* 0x0000001807077224 */ /* 0x000fe400078e020b */
[----:B------:R-:W-:-:S03]  /*0f50*/  IMAD.MOV.U32 R12, RZ, RZ, R27 ;  /* 0x000000ffff0c7224 */ /* 0x000fc600078e001b */
[----:B------:R-:W-:Y:S02]  /*0f60*/  SEL R18, R7, R10, !P3 ;  /* 0x0000000a07127207 */ /* 0x000fe40005800000 */
[----:B------:R-:W-:-:S07]  /*0f70*/  SEL R14, R10, R7, !P3 ;  /* 0x000000070a0e7207 */ /* 0x000fce0005800000 */
.L_x_9:
[----:B------:R-:W-:-:S08]  /*0f80*/  NOP ;  /* 0x0000000000007918 */ /* 0x000fd00000000000 */
[----:B------:R-:W0:Y:S02]  /*0f90*/  USETMAXREG.TRY_ALLOC.CTAPOOL UP0, 0xe8 ;  /* 0x000000e8000079c8 */ /* 0x000e240008000600 */
[----:B0-----:R-:W-:-:S13]  /*0fa0*/  PLOP3.LUT P1, PT, PT, PT, UP0, 0x80, 0x0 ;  /* 0x000000000000781c */ /* 0x001fda0003f2f008 */
[----:B------:R-:W-:Y:S05]  /*0fb0*/  @!P1 BRA `(.L_x_9) ;  /* 0xfffffffc00f09947 */ /* 0x000fea000383ffff */
[----:B------:R-:W-:Y:S01]  /*0fc0*/  ULDC.64 UR4, c[0x0][0x698] ;  /* 0x0001a60000047ab9 */ /* 0x000fe20000000a00 */
[----:B------:R-:W-:Y:S01]  /*0fd0*/  ULDC.64 UR14, c[0x0][0x208] ;  /* 0x00008200000e7ab9 */ /* 0x000fe20000000a00 */
[----:B------:R-:W-:-:S04]  /*0fe0*/  ISETP.NE.U32.AND P1, PT, RZ, UR4, PT ;  /* 0x00000004ff007c0c */ /* 0x000fc8000bf25070 */
[----:B------:R-:W-:-:S13]  /*0ff0*/  ISETP.NE.AND.EX P1, PT, RZ, UR5, PT, P1 ;  /* 0x00000005ff007c0c */ /* 0x000fda000bf25310 */
[----:B------:R-:W-:Y:S05]  /*1000*/  @!P1 BRA `(.L_x_12) ;  /* 0x00000000001c9947 */ /* 0x000fea0003800000 */
[----:B------:R-:W0:Y:S02]  /*1010*/  LDC.64 R8, c[0x0][0x698] ;  /* 0x0001a600ff087b82 */ /* 0x000e240000000a00 */
[----:B0-----:R-:W2:Y:S02]  /*1020*/  LDG.E.64 R8, desc[UR14][R8.64] ;  /* 0x0000000e08087981 */ /* 0x001ea4000c1e1b00 */
[----:B--2---:R-:W-:-:S04]  /*1030*/  ISETP.NE.U32.AND P1, PT, R8, RZ, PT ;  /* 0x000000ff0800720c */ /* 0x004fc80003f25070 */
[----:B------:R-:W-:-:S13]  /*1040*/  ISETP.NE.AND.EX P1, PT, R9, RZ, PT, P1 ;  /* 0x000000ff0900720c */ /* 0x000fda0003f25310 */
[----:B------:R-:W-:Y:S05]  /*1050*/  @!P1 BRA `(.L_x_12) ;  /* 0x0000000000089947 */ /* 0x000fea0003800000 */
[----:B------:R0:W5:Y:S01]  /*1060*/  LD.E R7, desc[UR14][R8.64] ;  /* 0x0000000e08077980 */ /* 0x000162000c101900 */
[----:B------:R-:W-:Y:S05]  /*1070*/  BRA `(.L_x_13) ;  /* 0x0000000000207947 */ /* 0x000fea0003800000 */
.L_x_12:
[----:B------:R-:W-:Y:S02]  /*1080*/  ULDC.64 UR4, c[0x0][0x688] ;  /* 0x0001a20000047ab9 */ /* 0x000fe40000000a00 */
[----:B------:R-:W-:-:S04]  /*1090*/  ISETP.NE.U32.AND P1, PT, RZ, UR4, PT ;  /* 0x00000004ff007c0c */ /* 0x000fc8000bf25070 */
[----:B------:R-:W-:-:S13]  /*10a0*/  ISETP.NE.AND.EX P1, PT, RZ, UR5, PT, P1 ;  /* 0x00000005ff007c0c */ /* 0x000fda000bf25310 */
[----:B------:R-:W-:Y:S05]  /*10b0*/  @!P1 BRA `(.L_x_14) ;  /* 0x00000000000c9947 */ /* 0x000fea0003800000 */
[----:B------:R-:W0:Y:S02]  /*10c0*/  LDC.64 R8, c[0x0][0x688] ;  /* 0x0001a200ff087b82 */ /* 0x000e240000000a00 */
[----:B0-----:R1:W5:Y:S01]  /*10d0*/  LDG.E R7, desc[UR14][R8.64] ;  /* 0x0000000e08077981 */ /* 0x001362000c1e1900 */
[----:B------:R-:W-:Y:S05]  /*10e0*/  BRA `(.L_x_13) ;  /* 0x0000000000047947 */ /* 0x000fea0003800000 */
.L_x_14:
[----:B------:R-:W2:Y:S02]  /*10f0*/  LDC R7, c[0x0][0x680] ;  /* 0x0001a000ff077b82 */ /* 0x000ea40000000800 */
.L_x_13:
[----:B------:R-:W-:Y:S02]  /*1100*/  ULDC.64 UR4, c[0x0][0x6a0] ;  /* 0x0001a80000047ab9 */ /* 0x000fe40000000a00 */
[----:B------:R-:W-:-:S04]  /*1110*/  ISETP.NE.U32.AND P1, PT, RZ, UR4, PT ;  /* 0x00000004ff007c0c */ /* 0x000fc8000bf25070 */
[----:B------:R-:W-:-:S13]  /*1120*/  ISETP.NE.AND.EX P1, PT, RZ, UR5, PT, P1 ;  /* 0x00000005ff007c0c */ /* 0x000fda000bf25310 */
[----:B------:R-:W-:Y:S05]  /*1130*/  @!P1 BRA `(.L_x_15) ;  /* 0x00000000001c9947 */ /* 0x000fea0003800000 */
[----:B01----:R-:W0:Y:S02]  /*1140*/  LDC.64 R8, c[0x0][0x6a0] ;  /* 0x0001a800ff087b82 */ /* 0x003e240000000a00 */
[----:B0-----:R-:W3:Y:S02]  /*1150*/  LDG.E.64 R8, desc[UR14][R8.64] ;  /* 0x0000000e08087981 */ /* 0x001ee4000c1e1b00 */
[----:B---3--:R-:W-:-:S04]  /*1160*/  ISETP.NE.U32.AND P1, PT, R8, RZ, PT ;  /* 0x000000ff0800720c */ /* 0x008fc80003f25070 */
[----:B------:R-:W-:-:S13]  /*1170*/  ISETP.NE.AND.EX P1, PT, R9, RZ, PT, P1 ;  /* 0x000000ff0900720c */ /* 0x000fda0003f25310 */
[----:B------:R-:W-:Y:S05]  /*1180*/  @!P1 BRA `(.L_x_15) ;  /* 0x0000000000089947 */ /* 0x000fea0003800000 */
[----:B------:R0:W5:Y:S01]  /*1190*/  LD.E R8, desc[UR14][R8.64] ;  /* 0x0000000e08087980 */ /* 0x000162000c101900 */
[----:B------:R-:W-:Y:S05]  /*11a0*/  BRA `(.L_x_16) ;  /* 0x0000000000207947 */ /* 0x000fea0003800000 */
.L_x_15:
[----:B------:R-:W-:Y:S02]  /*11b0*/  ULDC.64 UR4, c[0x0][0x690] ;  /* 0x0001a40000047ab9 */ /* 0x000fe40000000a00 */
[----:B------:R-:W-:-:S04]  /*11c0*/  ISETP.NE.U32.AND P1, PT, RZ, UR4, PT ;  /* 0x00000004ff007c0c */ /* 0x000fc8000bf25070 */
[----:B------:R-:W-:-:S13]  /*11d0*/  ISETP.NE.AND.EX P1, PT, RZ, UR5, PT, P1 ;  /* 0x00000005ff007c0c */ /* 0x000fda000bf25310 */
[----:B------:R-:W-:Y:S05]  /*11e0*/  @!P1 BRA `(.L_x_17) ;  /* 0x00000000000c9947 */ /* 0x000fea0003800000 */
[----:B01----:R-:W0:Y:S02]  /*11f0*/  LDC.64 R8, c[0x0][0x690] ;  /* 0x0001a400ff087b82 */ /* 0x003e240000000a00 */
[----:B0-----:R1:W5:Y:S01]  /*1200*/  LDG.E R8, desc[UR14][R8.64] ;  /* 0x0000000e08087981 */ /* 0x001362000c1e1900 */
[----:B------:R-:W-:Y:S05]  /*1210*/  BRA `(.L_x_16) ;  /* 0x0000000000047947 */ /* 0x000fea0003800000 */
.L_x_17:
[----:B01----:R-:W3:Y:S02]  /*1220*/  LDC R8, c[0x0][0x684] ;  /* 0x0001a100ff087b82 */ /* 0x003ee40000000800 */
.L_x_16:
[----:B------:R-:W-:-:S13]  /*1230*/  LOP3.LUT P1, RZ, R13, 0xff, RZ, 0xc0, !PT ;  /* 0x000000ff0dff7812 */ /* 0x000fda000782c0ff */
[----:B------:R-:W-:Y:S05]  /*1240*/  @!P1 EXIT ;  /* 0x000000000000994d */ /* 0x000fea0003800000 */
[----:B------:R-:W-:Y:S01]  /*1250*/  ULDC UR4, c[0x0][0x28c] ;  /* 0x0000a30000047ab9 */ /* 0x000fe20000000800 */
[----:B------:R-:W-:Y:S01]  /*1260*/  LOP3.LUT R60, R2, 0x1, RZ, 0xfc, !PT ;  /* 0x00000001023c7812 */ /* 0x000fe200078efcff */
[----:B------:R-:W-:-:S04]  /*1270*/  UIADD3 UR4, UR4, 0x3f, URZ ;  /* 0x0000003f04047890 */ /* 0x000fc8000fffe03f */
[----:B------:R-:W-:-:S04]  /*1280*/  USHF.R.S32.HI UR5, URZ, 0x1f, UR4 ;  /* 0x0000001f3f057899 */ /* 0x000fc80008011404 */
[----:B------:R-:W-:-:S03]  /*1290*/  ULEA.HI UR5, UR5, UR4, URZ, 0x6 ;  /* 0x0000000405057291 */ /* 0x000fc6000f8f303f */
[----:B------:R-:W-:Y:S01]  /*12a0*/  UMOV UR4, URZ ;  /* 0x0000003f00047c82 */ /* 0x000fe20008000000 */
[----:B------:R-:W-:-:S03]  /*12b0*/  USHF.R.S32.HI UR6, URZ, 0x6, UR5 ;  /* 0x000000063f067899 */ /* 0x000fc60008011405 */
[----:B------:R-:W-:-:S09]  /*12c0*/  UMOV UR5, URZ ;  /* 0x0000003f00057c82 */ /* 0x000fd20008000000 */
.L_x_90:
[----:B01----:R-:W-:Y:S02]  /*12d0*/  LOP3.LUT R9, R0, 0x80, RZ, 0xc0, !PT ;  /* 0x0000008000097812 */ /* 0x003fe400078ec0ff */
[----:B------:R-:W-:Y:S02]  /*12e0*/  CS2R R54, SRZ ;  /* 0x0000000000367805 */ /* 0x000fe4000001ff00 */
[----:B------:R-:W-:Y:S02]  /*12f0*/  CS2R R24, SRZ ;  /* 0x0000000000187805 */ /* 0x000fe4000001ff00 */
[----:B------:R-:W-:Y:S02]  /*1300*/  CS2R R26, SRZ ;  /* 0x00000000001a7805 */ /* 0x000fe4000001ff00 */
[----:B------:R-:W-:Y:S02]  /*1310*/  SHF.R.U32.HI R10, RZ, 0x7, R9 ;  /* 0x00000007ff0a7819 */ /* 0x000fe40000011609 */
[----:B------:R-:W-:-:S02]  /*1320*/  CS2R R28, SRZ ;  /* 0x00000000001c7805 */ /* 0x000fc4000001ff00 */
[----:B------:R-:W-:Y:S02]  /*1330*/  VIMNMX R9, RZ, UR6, PT ;  /* 0x00000006ff097c48 */ /* 0x000fe4000bfe0100 */
[----:B------:R-:W-:Y:S02]  /*1340*/  CS2R R30, SRZ ;  /* 0x00000000001e7805 */ /* 0x000fe4000001ff00 */
[----:B------:R-:W-:Y:S02]  /*1350*/  CS2R R32, SRZ ;  /* 0x0000000000207805 */ /* 0x000fe4000001ff00 */
[----:B------:R-:W-:Y:S01]  /*1360*/  CS2R R34, SRZ ;  /* 0x0000000000227805 */ /* 0x000fe2000001ff00 */
[----:B------:R-:W0:Y:S01]  /*1370*/  SHFL.IDX PT, R10, R10, RZ, 0x1f ;  /* 0x00001fff0a0a7589 */ /* 0x000e2200000e0000 */
[----:B------:R-:W-:Y:S02]  /*1380*/  IADD3 R9, -R9, UR6, RZ ;  /* 0x0000000609097c10 */ /* 0x000fe4000fffe1ff */
[----:B------:R-:W-:-:S02]  /*1390*/  CS2R R36, SRZ ;  /* 0x0000000000247805 */ /* 0x000fc4000001ff00 */
[----:B------:R-:W-:Y:S02]  /*13a0*/  CS2R R38, SRZ ;  /* 0x0000000000267805 */ /* 0x000fe4000001ff00 */
[----:B------:R-:W-:Y:S02]  /*13b0*/  CS2R R40, SRZ ;  /* 0x0000000000287805 */ /* 0x000fe4000001ff00 */
[----:B------:R-:W-:Y:S02]  /*13c0*/  ISETP.GE.AND P1, PT, R9, 0x1, PT ;  /* 0x000000010900780c */ /* 0x000fe40003f26270 */
[----:B------:R-:W-:Y:S02]  /*13d0*/  CS2R R42, SRZ ;  /* 0x00000000002a7805 */ /* 0x000fe4000001ff00 */
[----:B------:R-:W-:Y:S02]  /*13e0*/  CS2R R44, SRZ ;  /* 0x00000000002c7805 */ /* 0x000fe4000001ff00 */
[----:B------:R-:W-:-:S02]  /*13f0*/  CS2R R46, SRZ ;  /* 0x00000000002e7805 */ /* 0x000fc4000001ff00 */
[----:B------:R-:W-:Y:S02]  /*1400*/  CS2R R48, SRZ ;  /* 0x0000000000307805 */ /* 0x000fe4000001ff00 */
[----:B------:R-:W-:Y:S02]  /*1410*/  CS2R R50, SRZ ;  /* 0x0000000000327805 */ /* 0x000fe4000001ff00 */
[----:B------:R-:W-:Y:S02]  /*1420*/  CS2R R52, SRZ ;  /* 0x0000000000347805 */ /* 0x000fe4000001ff00 */
[----:B0-----:R-:W-:Y:S01]  /*1430*/  R2UR UR7, R10 ;  /* 0x000000000a0772ca */ /* 0x001fe200000e0000 */
[----:B--23-5:R-:W-:-:S14]  /*1440*/  @!P1 BRA `(.L_x_18) ;  /* 0x0000000400309947 */ /* 0x02cfdc0003800000 */
[----:B------:R-:W0:Y:S01]  /*1450*/  S2UR UR10, SR_CgaCtaId ;  /* 0x00000000000a79c3 */ /* 0x000e220000008800 */
[----:B------:R-:W-:Y:S01]  /*1460*/  ULEA.HI UR8, UR7, UR7, URZ, 0x1 ;  /* 0x0000000707087291 */ /* 0x000fe2000f8f083f */
[----:B------:R-:W-:Y:S01]  /*1470*/  IMAD.U32 R15, RZ, RZ, UR4 ;  /* 0x00000004ff0f7e24 */ /* 0x000fe2000f8e00ff */
[----:B------:R-:W-:Y:S01]  /*1480*/  UMOV UR9, 0x400 ;  /* 0x0000040000097882 */ /* 0x000fe20000000000 */
[----:B------:R-:W-:Y:S01]  /*1490*/  IMAD.U32 R10, RZ, RZ, UR5 ;  /* 0x00000005ff0a7e24 */ /* 0x000fe2000f8e00ff */
[----:B------:R-:W-:Y:S02]  /*14a0*/  ULOP3.LUT UR8, UR8, 0xffffe, URZ, 0xc0, !UPT ;  /* 0x000ffffe08087892 */ /* 0x000fe4000f8ec03f */
[----:B------:R-:W-:Y:S02]  /*14b0*/  UPLOP3.LUT UP0, UPT, UPT, UPT, UPT, 0x40, 0x0 ;  /* 0x000000000000789c */ /* 0x000fe40003f0e870 */
[----:B------:R-:W-:Y:S01]  /*14c0*/  UIADD3 UR8, UR7, -UR8, URZ ;  /* 0x8000000807087290 */ /* 0x000fe2000fffe03f */
[----:B------:R-:W-:Y:S01]  /*14d0*/  UMOV UR12, UR5 ;  /* 0x00000005000c7c82 */ /* 0x000fe20008000000 */
[----:B0-----:R-:W-:-:S04]  /*14e0*/  ULEA UR9, UR10, UR9, 0x18 ;  /* 0x000000090a097291 */ /* 0x001fc8000f8ec03f */
[----:B------:R-:W-:-:S04]  /*14f0*/  ULEA UR8, UR8, UR9, 0xc ;  /* 0x0000000908087291 */ /* 0x000fc8000f8e603f */
[----:B------:R-:W-:-:S04]  /*1500*/  UIADD3 UR8, UR8, 0x180, URZ ;  /* 0x0000018008087890 */ /* 0x000fc8000fffe03f */
[----:B------:R-:W-:-:S04]  /*1510*/  USHF.R.U32.HI UR8, URZ, 0x4, UR8 ;  /* 0x000000043f087899 */ /* 0x000fc80008011608 */
[----:B------:R-:W-:-:S12]  /*1520*/  ULOP3.LUT UR7, UR8, 0x3fff, URZ, 0xc0, !UPT ;  /* 0x00003fff08077892 */ /* 0x000fd8000f8ec03f */
.L_x_25:
[----:B------:R-:W-:-:S13]  /*1530*/  ISETP.NE.AND P2, PT, R60, 0x3, PT ;  /* 0x000000033c00780c */ /* 0x000fda0003f45270 */
[----:B01----:R-:W-:Y:S05]  /*1540*/  @!P2 BRA `(.L_x_19) ;  /* 0x000000000004a947 */ /* 0x003fea0003800000 */
[----:B------:R-:W-:Y:S01]  /*1550*/  BPT.TRAP 0x1 ;  /* 0x000000040000795c */ /* 0x000fe20000300000 */
.L_x_19:
[----:B------:R-:W0:Y:S01]  /*1560*/  S2UR UR9, SR_CgaCtaId ;  /* 0x00000000000979c3 */ /* 0x000e220000008800 */
[----:B------:R-:W-:Y:S01]  /*1570*/  UMOV UR8, 0x400 ;  /* 0x0000040000087882 */ /* 0x000fe20000000000 */
[----:B------:R-:W-:Y:S01]  /*1580*/  SHF.L.U32 R13, R15, 0x1f, RZ ;  /* 0x0000001f0f0d7819 */ /* 0x000fe200000006ff */
[----:B0-----:R-:W-:-:S04]  /*1590*/  ULEA UR13, UR9, UR8, 0x18 ;  /* 0x00000008090d7291 */ /* 0x001fc8000f8ec03f */
[----:B------:R-:W-:-:S09]  /*15a0*/  ULEA UR8, UR12, UR13, 0x3 ;  /* 0x0000000d0c087291 */ /* 0x000fd2000f8e183f */
[----:B------:R0:W1:Y:S01]  /*15b0*/  SYNCS.PHASECHK.TRANS64.TRYWAIT P1, [UR8], R13 ;  /* 0x0000000dff0075a7 */ /* 0x0000620008020148 */
[----:B------:R-:W-:Y:S05]  /*15c0*/  @!P2 BRA `(.L_x_20) ;  /* 0x000000000004a947 */ /* 0x000fea0003800000 */
[----:B------:R-:W-:Y:S01]  /*15d0*/  BPT.TRAP 0x1 ;  /* 0x000000040000795c */ /* 0x000fe20000300000 */
.L_x_20:
[C---:B------:R-:W-:Y:S02]  /*15e0*/  IMAD.SHL.U32 R11, R0.reuse, 0x20, RZ ;  /* 0x00000020000b7824 */ /* 0x040fe400078e00ff */
[C---:B------:R-:W-:Y:S02]  /*15f0*/  IMAD.SHL.U32 R16, R0.reuse, 0x200, RZ ;  /* 0x0000020000107824 */ /* 0x040fe400078e00ff */
[----:B------:R-:W-:Y:S01]  /*1600*/  IMAD.SHL.U32 R20, R0, 0x10, RZ ;  /* 0x0000001000147824 */ /* 0x000fe200078e00ff */
[----:B------:R-:W-:-:S04]  /*1610*/  LOP3.LUT R11, R11, 0x1c00, RZ, 0xc0, !PT ;  /* 0x00001c000b0b7812 */ /* 0x000fc800078ec0ff */
[----:B------:R-:W-:Y:S01]  /*1620*/  LOP3.LUT R11, R11, 0x200, R16, 0xf8, !PT ;  /* 0x000002000b0b7812 */ /* 0x000fe200078ef810 */
[----:B------:R-:W-:-:S03]  /*1630*/  IMAD.U32 R16, RZ, RZ, UR12 ;  /* 0x0000000cff107e24 */ /* 0x000fc6000f8e00ff */
[----:B------:R-:W-:-:S04]  /*1640*/  LOP3.LUT R11, R11, 0x1c0, R20, 0xf8, !PT ;  /* 0x000001c00b0b7812 */ /* 0x000fc800078ef814 */
[----:B------:R-:W-:-:S05]  /*1650*/  SHF.R.U32.HI R11, RZ, 0x3, R11 ;  /* 0x00000003ff0b7819 */ /* 0x000fca000001160b */
[----:B------:R-:W-:Y:S01]  /*1660*/  IMAD R11, R16, 0x400, R11 ;  /* 0x00000400100b7824 */ /* 0x000fe200078e020b */
[----:B-1----:R-:W-:Y:S06]  /*1670*/  @P1 BRA `(.L_x_21) ;  /* 0x0000000000081947 */ /* 0x002fec0003800000 */
[----:B------:R-:W1:Y:S02]  /*1680*/  SYNCS.PHASECHK.TRANS64.TRYWAIT P1, [UR8], R13 ;  /* 0x0000000dff0075a7 */ /* 0x000e640008020148 */
[----:B-1----:R-:W-:Y:S05]  /*1690*/  @!P1 BRA `(.L_x_22) ;  /* 0x0000004c00749947 */ /* 0x002fea0003800000 */
.L_x_21:
[----:B------:R-:W4:Y:S01]  /*16a0*/  LDS.64 R56, [R11+UR13+0x34180] ;  /* 0x0341800d0b387984 */ /* 0x000f220008000a00 */
[----:B------:R-:W-:Y:S02]  /*16b0*/  UIADD3 UR8, UR13, 0x1a180, URZ ;  /* 0x0001a1800d087890 */ /* 0x000fe4000fffe03f */
[----:B------:R-:W-:Y:S02]  /*16c0*/  ULOP3.LUT UR9, UR7, 0x10000, URZ, 0xfc, !UPT ;  /* 0x0001000007097892 */ /* 0x000fe4000f8efc3f */
[----:B------:R-:W-:Y:S01]  /*16d0*/  USHF.R.U32.HI UR8, URZ, 0x4, UR8 ;  /* 0x000000043f087899 */ /* 0x000fe20008011608 */
[----:B------:R-:W-:-:S03]  /*16e0*/  UMOV UR11, 0x40000040 ;  /* 0x40000040000b7882 */ /* 0x000fc60000000000 */
[----:B------:R-:W-:-:S04]  /*16f0*/  ULOP3.LUT UR8, UR8, 0x3fff, URZ, 0xc0, !UPT ;  /* 0x00003fff08087892 */ /* 0x000fc8000f8ec03f */
[----:B------:R-:W-:Y:S02]  /*1700*/  ULOP3.LUT UR10, UR8, 0x10000, URZ, 0xfc, !UPT ;  /* 0x00010000080a7892 */ /* 0x000fe4000f8efc3f */
[----:B------:R-:W-:Y:S02]  /*1710*/  ULEA UR8, UR12, UR9, 0x9 ;  /* 0x000000090c087291 */ /* 0x000fe4000f8e483f */
[----:B------:R-:W-:Y:S01]  /*1720*/  ULEA UR10, UR12, UR10, 0x9 ;  /* 0x0000000a0c0a7291 */ /* 0x000fe2000f8e483f */
[----:B------:R-:W-:Y:S01]  /*1730*/  UMOV UR9, 0x80000020 ;  /* 0x8000002000097882 */ /* 0x000fe20000000000 */
[----:B----4-:R-:W-:-:S07]  /*1740*/  WARPGROUP.ARRIVE ;  /* 0x00000000000079c5 */ /* 0x010fce0000000000 */
[----:B------:R-:W-:Y:S01]  /*1750*/  HGMMA.SP.64x64x32.F32.BF16 R24, gdesc[UR8], R24, UP0, R56, 0x0 ;  /* 0x08e03800081879f0 */ /* 0x000fe2000bf01a18 */
[----:B------:R-:W-:Y:S02]  /*1760*/  UIADD3 UR8, UR8, 0x2, URZ ;  /* 0x0000000208087890 */ /* 0x000fe4000fffe03f */
[----:B------:R-:W-:Y:S01]  /*1770*/  UIADD3 UR10, UR10, 0x4, URZ ;  /* 0x000000040a0a7890 */ /* 0x000fe2000fffe03f */
[----:B------:R-:W-:Y:S01]  /*1780*/  UMOV UR9, 0x80000020 ;  /* 0x8000002000097882 */ /* 0x000fe20000000000 */
[----:B------:R-:W-:-:S07]  /*1790*/  UMOV UR11, 0x40000040 ;  /* 0x40000040000b7882 */ /* 0x000fce0000000000 */
[----:B------:R-:W-:Y:S03]  /*17a0*/  HGMMA.SP.64x64x32.F32.BF16 R24, gdesc[UR8], R24, R57, 0x0, gsb0 ;  /* 0x08e03900081879f0 */ /* 0x000fe60008001a18 */
[----:B------:R-:W-:Y:S02]  /*17b0*/  WARPGROUP.DEPBAR.LE gsb0, 0x0 ;  /* 0x00008000000079c5 */ /* 0x000fe40000010000 */
[----:B------:R-:W-:Y:S05]  /*17c0*/  @!P2 BRA `(.L_x_23) ;  /* 0x000000000004a947 */ /* 0x000fea0003800000 */
[----:B------:R-:W-:Y:S01]  /*17d0*/  BPT.TRAP 0x1 ;  /* 0x000000040000795c */ /* 0x000fe20000300000 */
.L_x_23:
[----:B------:R-:W-:Y:S02]  /*17e0*/  @P0 LEA R11, R10, UR13, 0x3 ;  /* 0x0000000d0a0b0c11 */ /* 0x000fe4000f8e18ff */
[----:B------:R-:W-:-:S03]  /*17f0*/  ISETP.GT.U32.AND P1, PT, R2, 0x1, PT ;  /* 0x000000010200780c */ /* 0x000fc60003f24070 */
[----:B-1----:R-:W-:-:S05]  /*1800*/  @P0 VIADD R16, R11, 0x68 ;  /* 0x000000680b100836 */ /* 0x002fca0000000000 */
[----:B------:R-:W-:-:S04]  /*1810*/  @P0 PRMT R16, R3, 0x654, R16 ;  /* 0x0000065403100816 */ /* 0x000fc80000000010 */
[----:B------:R1:W-:Y:S01]  /*1820*/  @P0 SYNCS.ARRIVE.TRANS64.RED.A1T0 RZ, [R16+URZ], RZ ;  /* 0x000000ff10ff09a7 */ /* 0x0003e2000810043f */
[----:B------:R-:W-:Y:S05]  /*1830*/  @P1 BRA `(.L_x_24) ;  /* 0x0000000000041947 */ /* 0x000fea0003800000 */
[----:B------:R-:W-:Y:S01]  /*1840*/  BPT.TRAP 0x1 ;  /* 0x000000040000795c */ /* 0x000fe20000300000 */
.L_x_24:
[----:B------:R-:W-:Y:S01]  /*1850*/  UIADD3 UR12, UR12, 0x1, URZ ;  /* 0x000000010c0c7890 */ /* 0x000fe2000fffe03f */
[C---:B------:R-:W-:Y:S01]  /*1860*/  ISETP.GT.AND P2, PT, R9.reuse, 0x1, PT ;  /* 0x000000010900780c */ /* 0x040fe20003f44270 */
[----:B------:R-:W-:Y:S02]  /*1870*/  VIADD R10, R10, 0x1 ;  /* 0x000000010a0a7836 */ /* 0x000fe40000000000 */
[----:B------:R-:W-:Y:S01]  /*1880*/  UISETP.NE.AND UP0, UPT, UR12, 0xd, UPT ;  /* 0x0000000d0c00788c */ /* 0x000fe2000bf05270 */
[----:B------:R-:W-:Y:S02]  /*1890*/  VIADD R9, R9, 0xffffffff ;  /* 0xffffffff09097836 */ /* 0x000fe40000000000 */
[C---:B------:R-:W-:Y:S01]  /*18a0*/  ISETP.NE.AND P1, PT, R10.reuse, 0xd, PT ;  /* 0x0000000d0a00780c */ /* 0x040fe20003f25270 */
[----:B------:R-:W-:Y:S02]  /*18b0*/  USEL UR8, URZ, 0x1, UP0 ;  /* 0x000000013f087887 */ /* 0x000fe40008000000 */
[----:B------:R-:W-:Y:S01]  /*18c0*/  USEL UR12, UR12, URZ, UP0 ;  /* 0x0000003f0c0c7287 */ /* 0x000fe20008000000 */
[----:B------:R-:W-:Y:S01]  /*18d0*/  SEL R10, R10, RZ, P1 ;  /* 0x000000ff0a0a7207 */ /* 0x000fe20000800000 */
[----:B------:R-:W-:-:S02]  /*18e0*/  UPLOP3.LUT UP0, UPT, UPT, UPT, UPT, 0x80, 0x0 ;  /* 0x000000000000789c */ /* 0x000fc40003f0f070 */
[----:B------:R-:W-:Y:S01]  /*18f0*/  LOP3.LUT R15, R15, UR8, RZ, 0x3c, !PT ;  /* 0x000000080f0f7c12 */ /* 0x000fe2000f8e3cff */
[----:B------:R-:W-:Y:S08]  /*1900*/  @P2 BRA `(.L_x_25) ;  /* 0xfffffffc00082947 */ /* 0x000ff0000383ffff */
.L_x_18:
[----:B------:R-:W4:Y:S01]  /*1910*/  LDC R19, c[0x0][0x288] ;  /* 0x0000a200ff137b82 */ /* 0x000f220000000800 */
[----:B------:R-:W-:Y:S01]  /*1920*/  LOP3.LUT R9, R0, 0x60, RZ, 0xc0, !PT ;  /* 0x0000006000097812 */ /* 0x000fe200078ec0ff */
[----:B------:R-:W-:Y:S01]  /*1930*/  IMAD.SHL.U32 R20, R18, 0x40, RZ ;  /* 0x0000004012147824 */ /* 0x000fe200078e00ff */
[--C-:B------:R-:W-:Y:S01]  /*1940*/  SHF.R.U32.HI R10, RZ, 0x2, R0.reuse ;  /* 0x00000002ff0a7819 */ /* 0x100fe20000011600 */
[----:B------:R-:W-:Y:S01]  /*1950*/  UIADD3 UR5, UR6, UR5, URZ ;  /* 0x0000000506057290 */ /* 0x000fe2000fffe03f */
[----:B------:R-:W-:Y:S01]  /*1960*/  SHF.R.U32.HI R9, RZ, 0x5, R9 ;  /* 0x00000005ff097819 */ /* 0x000fe20000011609 */
[----:B------:R-:W-:Y:S01]  /*1970*/  ULDC UR12, c[0x0][0x284] ;  /* 0x0000a100000c7ab9 */ /* 0x000fe20000000800 */
[----:B------:R-:W-:Y:S01]  /*1980*/  LOP3.LUT R10, R10, 0x7, RZ, 0xc0, !PT ;  /* 0x000000070a0a7812 */ /* 0x000fe200078ec0ff */
[----:B------:R-:W-:Y:S01]  /*1990*/  UISETP.GT.U32.AND UP0, UPT, UR5, 0xc, UPT ;  /* 0x0000000c0500788c */ /* 0x000fe2000bf04070 */
[----:B-1----:R-:W-:Y:S01]  /*19a0*/  SHF.R.U32.HI R16, RZ, 0x1, R0 ;  /* 0x00000001ff107819 */ /* 0x002fe20000011600 */
[----:B------:R-:W-:Y:S01]  /*19b0*/  IMAD.SHL.U32 R11, R9, 0x10, RZ ;  /* 0x00000010090b7824 */ /* 0x000fe200078e00ff */
[----:B------:R-:W-:Y:S01]  /*19c0*/  UISETP.GE.U32.AND UP1, UPT, UR6, 0xd, UPT ;  /* 0x0000000d0600788c */ /* 0x000fe2000bf26070 */
[----:B------:R-:W-:Y:S01]  /*19d0*/  SHF.R.S32.HI R21, RZ, 0x1f, R12 ;  /* 0x0000001fff157819 */ /* 0x000fe2000001140c */
[----:B------:R-:W-:Y:S01]  /*19e0*/  UISETP.LT.U32.AND UP0, UPT, UR6, 0xd, UP0 ;  /* 0x0000000d0600788c */ /* 0x000fe20008701070 */
[----:B------:R-:W-:-:S02]  /*19f0*/  WARPGROUP.DEPBAR.LE gsb0, 0x0 ;  /* 0x00008000000079c5 */ /* 0x000fc40000010000 */
[--C-:B------:R-:W-:Y:S01]  /*1a00*/  LOP3.LUT R11, R11, 0xfffffff0, R10.reuse, 0xe2, !PT ;  /* 0xfffffff00b0b7812 */ /* 0x100fe200078ee20a */
[----:B------:R-:W-:Y:S01]  /*1a10*/  IMAD R10, R9, -0x10, -R10 ;  /* 0xfffffff0090a7824 */ /* 0x000fe200078e0a0a */
[----:B------:R-:W-:Y:S01]  /*1a20*/  LOP3.LUT R9, R6, 0x1, RZ, 0xc0, !PT ;  /* 0x0000000106097812 */ /* 0x000fe200078ec0ff */
[----:B------:R-:W-:Y:S01]  /*1a30*/  UIMAD.WIDE.U32 UR8, UR5, 0x4ec4ec4f, URZ ;  /* 0x4ec4ec4f050878a5 */ /* 0x000fe2000f8e003f */
[----:B------:R-:W-:Y:S01]  /*1a40*/  LOP3.LUT R16, R11, 0x40, R16, 0xf8, !PT ;  /* 0x000000400b107812 */ /* 0x000fe200078ef810 */
[----:B------:R-:W-:Y:S01]  /*1a50*/  IMAD.SHL.U32 R11, R14, 0x80, RZ ;  /* 0x000000800e0b7824 */ /* 0x000fe200078e00ff */
[----:B------:R-:W-:Y:S01]  /*1a60*/  USEL UR7, URZ, 0x1, !UP0 ;  /* 0x000000013f077887 */ /* 0x000fe2000c000000 */
[----:B------:R-:W-:Y:S01]  /*1a70*/  IMAD R10, R9, -0x40, R10 ;  /* 0xffffffc0090a7824 */ /* 0x000fe200078e020a */
[----:B----4-:R-:W-:Y:S01]  /*1a80*/  ISETP.GE.AND P1, PT, R20, R19, PT ;  /* 0x000000131400720c */ /* 0x010fe20003f26270 */
[----:B------:R-:W-:Y:S01]  /*1a90*/  ULDC.64 UR10, c[0x0][0x6d0] ;  /* 0x0001b400000a7ab9 */ /* 0x000fe20000000a00 */
[----:B------:R-:W-:Y:S01]  /*1aa0*/  LOP3.LUT R16, R16, R11, RZ, 0xfc, !PT ;  /* 0x0000000b10107212 */ /* 0x000fe200078efcff */
[----:B0-----:R-:W-:Y:S01]  /*1ab0*/  IMAD R13, R21, UR10, RZ ;  /* 0x0000000a150d7c24 */ /* 0x001fe2000f8e02ff */
[----:B------:R-:W-:Y:S01]  /*1ac0*/  ISETP.GE.OR P1, PT, R11, UR12, P1 ;  /* 0x0000000c0b007c0c */ /* 0x000fe20008f26670 */
[----:B------:R-:W-:Y:S01]  /*1ad0*/  USHF.R.U32.HI UR8, URZ, 0x2, UR9 ;  /* 0x000000023f087899 */ /* 0x000fe20008011609 */
[----:B------:R-:W-:Y:S01]  /*1ae0*/  LOP3.LUT R9, R0, 0x3, RZ, 0xc0, !PT ;  /* 0x0000000300097812 */ /* 0x000fe200078ec0ff */
[----:B------:R-:W-:Y:S01]  /*1af0*/  ULOP3.LUT UR4, UR4, UR7, URZ, 0x3c, !UPT ;  /* 0x0000000704047292 */ /* 0x000fe2000f8e3c3f */
[--C-:B------:R-:W-:Y:S01]  /*1b00*/  SHF.R.S32.HI R17, RZ, 0x1f, R16.reuse ;  /* 0x0000001fff117819 */ /* 0x100fe20000011410 */
[C---:B------:R-:W-:Y:S01]  /*1b10*/  IMAD R13, R12.reuse, UR11, R13 ;  /* 0x0000000b0c0d7c24 */ /* 0x040fe2000f8e020d */
[----:B------:R-:W-:Y:S01]  /*1b20*/  UIMAD UR5, UR8, -0xd, UR5 ;  /* 0xfffffff3080578a4 */ /* 0x000fe2000f8e0205 */
[----:B------:R-:W-:Y:S01]  /*1b30*/  IMAD R9, R9, -0x2, R19 ;  /* 0xfffffffe09097824 */ /* 0x000fe200078e0213 */
[----:B------:R-:W-:Y:S01]  /*1b40*/  @UP1 ULOP3.LUT UR4, UR4, 0x1, UR8, 0x78, !UPT ;  /* 0x0000000104041892 */ /* 0x000fe2000f8e7808 */
[----:B------:R-:W-:Y:S01]  /*1b50*/  IMAD.WIDE.U32 R14, R12, UR10, R16 ;  /* 0x0000000a0c0e7c25 */ /* 0x000fe2000f8e0010 */
[----:B------:R-:W-:-:S03]  /*1b60*/  IADD3 R10, -R11, UR12, R10 ;  /* 0x0000000c0b0a7c10 */ /* 0x000fc6000fffe10a */
[----:B------:R-:W-:Y:S02]  /*1b70*/  IMAD.IADD R11, R9, 0x1, -R20 ;  /* 0x00000001090b7824 */ /* 0x000fe400078e0a14 */
[----:B------:R-:W-:Y:S02]  /*1b80*/  IMAD.IADD R15, R15, 0x1, R13 ;  /* 0x000000010f0f7824 */ /* 0x000fe400078e020d */
[----:B------:R-:W-:Y:S01]  /*1b90*/  IMAD.MOV.U32 R9, RZ, RZ, -0x1 ;  /* 0xffffffffff097424 */ /* 0x000fe200078e00ff */
[----:B------:R-:W-:Y:S06]  /*1ba0*/  @P1 BRA `(.L_x_26) ;  /* 0x0000002400a41947 */ /* 0x000fec0003800000 */
[----:B------:R-:W0:Y:S01]  /*1bb0*/  LDC.64 R66, c[0x0][0x6c8] ;  /* 0x0001b200ff427b82 */ /* 0x000e220000000a00 */
[----:B---3-5:R-:W-:Y:S01]  /*1bc0*/  FSETP.NEU.AND P2, PT, R8, RZ, PT ;  /* 0x000000ff0800720b */ /* 0x028fe20003f4d000 */
[----:B------:R-:W-:Y:S01]  /*1bd0*/  IMAD.WIDE R18, R18, 0x40, RZ ;  /* 0x0000004012127825 */ /* 0x000fe200078e02ff */
[----:B------:R-:W-:Y:S01]  /*1be0*/  ISETP.GT.AND P1, PT, R11, RZ, PT ;  /* 0x000000ff0b00720c */ /* 0x000fe20003f24270 */
[----:B------:R-:W-:Y:S02]  /*1bf0*/  BSSY B0, `(.L_x_26) ;  /* 0x0000264000007945 */ /* 0x000fe40003800000 */
[----:B------:R-:W-:Y:S01]  /*1c00*/  IMAD.SHL.U32 R13, R0, 0x2, RZ ;  /* 0x00000002000d7824 */ /* 0x000fe200078e00ff */
[----:B------:R-:W-:-:S04]  /*1c10*/  ISETP.GT.AND P4, PT, R10, RZ, P1 ;  /* 0x000000ff0a00720c */ /* 0x000fc80000f84270 */
[----:B------:R-:W-:Y:S01]  /*1c20*/  LOP3.LUT R65, R18, 0x6, R13, 0xf8, !PT ;  /* 0x0000000612417812 */ /* 0x000fe200078ef80d */
[----:B0-----:R-:W-:-:S04]  /*1c30*/  IMAD R20, R19, R66, RZ ;  /* 0x0000004213147224 */ /* 0x001fc800078e02ff */
[----:B------:R-:W-:-:S04]  /*1c40*/  IMAD.WIDE.U32 R58, R65, R66, R14 ;  /* 0x00000042413a7225 */ /* 0x000fc800078e000e */
[----:B------:R-:W-:-:S04]  /*1c50*/  IMAD R13, R65, R67, R20 ;  /* 0x00000043410d7224 */ /* 0x000fc800078e0214 */
[----:B------:R-:W-:Y:S01]  /*1c60*/  IMAD.IADD R23, R59, 0x1, R13 ;  /* 0x000000013b177824 */ /* 0x000fe200078e020d */
[----:B------:R-:W-:Y:S06]  /*1c70*/  @!P2 BRA `(.L_x_27) ;  /* 0x0000001800b0a947 */ /* 0x000fec0003800000 */
[----:B------:R-:W-:Y:S01]  /*1c80*/  ULDC.64 UR8, c[0x0][0x6b8] ;  /* 0x0001ae0000087ab9 */ /* 0x000fe20000000a00 */
[----:B------:R-:W-:Y:S01]  /*1c90*/  ULDC.64 UR12, c[0x0][0x6b0] ;  /* 0x0001ac00000c7ab9 */ /* 0x000fe20000000a00 */
[----:B------:R-:W-:Y:S01]  /*1ca0*/  IMAD R13, R21, UR8, RZ ;  /* 0x00000008150d7c24 */ /* 0x000fe2000f8e02ff */
[----:B------:R-:W-:Y:S01]  /*1cb0*/  ULDC.64 UR16, c[0x0][0x6a8] ;  /* 0x0001aa0000107ab9 */ /* 0x000fe20000000a00 */
[----:B------:R-:W-:Y:S01]  /*1cc0*/  IMAD R18, R19, UR12, RZ ;  /* 0x0000000c13127c24 */ /* 0x000fe2000f8e02ff */
[----:B------:R-:W0:Y:S01]  /*1cd0*/  LDC.64 R56, c[0x0][0x6b0] ;  /* 0x0001ac00ff387b82 */ /* 0x000e220000000a00 */
[----:B------:R-:W-:Y:S01]  /*1ce0*/  IMAD.WIDE.U32 R62, R12, UR8, R16 ;  /* 0x000000080c3e7c25 */ /* 0x000fe2000f8e0010 */
[----:B------:R-:W-:-:S03]  /*1cf0*/  ULDC.64 UR10, c[0x0][0x6c0] ;  /* 0x0001b000000a7ab9 */ /* 0x000fc60000000a00 */
[----:B------:R-:W-:Y:S02]  /*1d00*/  IMAD R61, R12, UR9, R13 ;  /* 0x000000090c3d7c24 */ /* 0x000fe4000f8e020d */
[----:B------:R-:W-:Y:S02]  /*1d10*/  IMAD R59, R65, UR13, R18 ;  /* 0x0000000d413b7c24 */ /* 0x000fe4000f8e0212 */
[----:B------:R-:W-:Y:S02]  /*1d20*/  IMAD.IADD R19, R63, 0x1, R61 ;  /* 0x000000013f137824 */ /* 0x000fe400078e023d */
[----:B------:R-:W-:-:S04]  /*1d30*/  IMAD.MOV.U32 R18, RZ, RZ, R62 ;  /* 0x000000ffff127224 */ /* 0x000fc800078e003e */
[----:B------:R-:W-:-:S04]  /*1d40*/  IMAD.WIDE.U32 R14, R65, UR12, R18 ;  /* 0x0000000c410e7c25 */ /* 0x000fc8000f8e0012 */
[----:B------:R-:W-:Y:S01]  /*1d50*/  IMAD.IADD R13, R15, 0x1, R59 ;  /* 0x000000010f0d7824 */ /* 0x000fe200078e023b */
[----:B------:R-:W-:-:S04]  /*1d60*/  LEA R20, P2, R14, UR16, 0x2 ;  /* 0x000000100e147c11 */ /* 0x000fc8000f8410ff */
[----:B------:R-:W-:-:S05]  /*1d70*/  LEA.HI.X R21, R14, UR17, R13, 0x2, P2 ;  /* 0x000000110e157c11 */ /* 0x000fca00090f140d */
[----:B------:R-:W3:Y:S01]  /*1d80*/  @P4 LDG.E.LTC128B R13, desc[UR14][R20.64] ;  /* 0x0000000e140d4981 */ /* 0x000ee2000c1e1920 */
[C---:B------:R-:W-:Y:S01]  /*1d90*/  IMAD.WIDE.U32 R14, R65.reuse, UR12, R16 ;  /* 0x0000000c410e7c25 */ /* 0x040fe2000f8e0010 */
[C---:B------:R-:W-:Y:S01]  /*1da0*/  LEA R22, P2, R58.reuse, UR10, 0x2 ;  /* 0x0000000a3a167c11 */ /* 0x040fe2000f8410ff */
[----:B------:R-:W-:Y:S02]  /*1db0*/  BSSY B1, `(.L_x_28) ;  /* 0x0000015000017945 */ /* 0x000fe40003800000 */
[----:B0-----:R-:W-:Y:S01]  /*1dc0*/  IMAD.WIDE.U32 R64, R65, UR12, R56 ;  /* 0x0000000c41407c25 */ /* 0x001fe2000f8e0038 */
[----:B------:R-:W-:Y:S02]  /*1dd0*/  LEA.HI.X R23, R58, UR11, R23, 0x2, P2 ;  /* 0x0000000b3a177c11 */ /* 0x000fe400090f1417 */
[----:B------:R-:W-:Y:S01]  /*1de0*/  ISETP.GT.AND P2, PT, R11, 0x1, PT ;  /* 0x000000010b00780c */ /* 0x000fe20003f44270 */
[C---:B------:R-:W-:Y:S01]  /*1df0*/  IMAD.IADD R69, R59.reuse, 0x1, R65 ;  /* 0x000000013b457824 */ /* 0x040fe200078e0241 */
[----:B------:R-:W-:Y:S01]  /*1e00*/  IADD3 R62, P5, R62, R64, RZ ;  /* 0x000000403e3e7210 */ /* 0x000fe20007fbe0ff */
[----:B------:R-:W-:-:S03]  /*1e10*/  IMAD.IADD R15, R59, 0x1, R15 ;  /* 0x000000013b0f7824 */ /* 0x000fc600078e020f */
[----:B------:R-:W-:Y:S01]  /*1e20*/  LEA R18, P6, R62, UR16, 0x2 ;  /* 0x000000103e127c11 */ /* 0x000fe2000f8c10ff */
[----:B------:R-:W-:Y:S01]  /*1e30*/  IMAD.X R19, R69, 0x1, R19, P5 ;  /* 0x0000000145137824 */ /* 0x000fe200028e0613 */
[----:B------:R-:W-:Y:S01]  /*1e40*/  ISETP.GT.AND P5, PT, R10, RZ, P2 ;  /* 0x000000ff0a00720c */ /* 0x000fe200017a4270 */
[----:B------:R-:W-:-:S03]  /*1e50*/  IMAD.WIDE.U32 R14, R12, UR8, R14 ;  /* 0x000000080c0e7c25 */ /* 0x000fc6000f8e000e */
[----:B------:R-:W-:Y:S01]  /*1e60*/  LEA.HI.X R19, R62, UR17, R19, 0x2, P6 ;  /* 0x000000113e137c11 */ /* 0x000fe2000b0f1413 */
[----:B------:R-:W-:Y:S01]  /*1e70*/  IMAD.IADD R15, R61, 0x1, R15 ;  /* 0x000000013d0f7824 */ /* 0x000fe200078e020f */
[----:B------:R-:W-:-:S04]  /*1e80*/  LEA R58, P6, R14, UR16, 0x2 ;  /* 0x000000100e3a7c11 */ /* 0x000fc8000f8c10ff */
[----:B------:R-:W-:Y:S01]  /*1e90*/  LEA.HI.X R59, R14, UR17, R15, 0x2, P6 ;  /* 0x000000110e3b7c11 */ /* 0x000fe2000b0f140f */
[----:B---3--:R-:W-:-:S04]  /*1ea0*/  FMUL R57, R13, R8 ;  /* 0x000000080d397220 */ /* 0x008fc80000400000 */
[----:B--2---:R-:W-:-:S05]  /*1eb0*/  FFMA R63, R24, R7, R57 ;  /* 0x00000007183f7223 */ /* 0x004fca0000000039 */
[----:B------:R0:W-:Y:S01]  /*1ec0*/  @P4 STG.E desc[UR14][R22.64], R63 ;  /* 0x0000003f16004986 */ /* 0x0001e2000c10190e */
[----:B------:R-:W-:Y:S01]  /*1ed0*/  LEA R56, P4, R66, R22, 0x2 ;  /* 0x0000001642387211 */ /* 0x000fe200078810ff */
[----:B------:R-:W-:-:S12]  /*1ee0*/  @!P5 BRA `(.L_x_29) ;  /* 0x000000000004d947 */ /* 0x000fd80003800000 */
[----:B------:R1:W5:Y:S02]  /*1ef0*/  LDG.E.LTC128B R13, desc[UR14][R18.64] ;  /* 0x0000000e120d7981 */ /* 0x000364000c1e1920 */
.L_x_29:
[----:B------:R-:W-:Y:S05]  /*1f00*/  BSYNC B1 ;  /* 0x0000000000017941 */ /* 0x000fea0003800000 */
.L_x_28:
[----:B-----5:R-:W-:Y:S01]  /*1f10*/  FMUL R24, R13, R8 ;  /* 0x000000080d187220 */ /* 0x020fe20000400000 */
[----:B------:R-:W-:Y:S01]  /*1f20*/  LEA.HI.X R57, R66, R23, R67, 0x2, P4 ;  /* 0x0000001742397211 */ /* 0x000fe200020f1443 */
[----:B------:R-:W-:Y:S01]  /*1f30*/  BSSY B1, `(.L_x_30) ;  /* 0x0000009000017945 */ /* 0x000fe20003800000 */
[----:B------:R-:W-:Y:S01]  /*1f40*/  ISETP.GT.AND P1, PT, R10, 0x8, P1 ;  /* 0x000000080a00780c */ /* 0x000fe20000f24270 */
[----:B------:R-:W-:Y:S01]  /*1f50*/  FFMA R25, R25, R7, R24 ;  /* 0x0000000719197223 */ /* 0x000fe20000000018 */
[----:B------:R-:W-:-:S04]  /*1f60*/  IADD3 R14, P6, R16, R64, RZ ;  /* 0x00000040100e7210 */ /* 0x000fc80007fde0ff */
[----:B------:R2:W-:Y:S01]  /*1f70*/  @P5 STG.E desc[UR14][R56.64], R25 ;  /* 0x0000001938005986 */ /* 0x0005e2000c10190e */
[----:B------:R-:W-:Y:S02]  /*1f80*/  IMAD.X R15, R17, 0x1, R69, P6 ;  /* 0x00000001110f7824 */ /* 0x000fe400030e0645 */
[----:B------:R-:W-:-:S04]  /*1f90*/  IMAD.MOV.U32 R17, RZ, RZ, R13 ;  /* 0x000000ffff117224 */ /* 0x000fc800078e000d */
[----:B------:R-:W-:Y:S05]  /*1fa0*/  @!P1 BRA `(.L_x_31) ;  /* 0x0000000000049947 */ /* 0x000fea0003800000 */
[----:B------:R3:W5:Y:S02]  /*1fb0*/  LDG.E.LTC128B R17, desc[UR14][R58.64+0x20] ;  /* 0x0000200e3a117981 */ /* 0x000764000c1e1920 */
.L_x_31:
[----:B------:R-:W-:Y:S05]  /*1fc0*/  BSYNC B1 ;  /* 0x0000000000017941 */ /* 0x000fea0003800000 */
.L_x_30:
[----:B------:R-:W-:-:S04]  /*1fd0*/  IMAD.WIDE.U32 R12, R12, UR8, R14 ;  /* 0x000000080c0c7c25 */ /* 0x000fc8000f8e000e */
[----:B--2--5:R-:W-:Y:S01]  /*1fe0*/  FMUL R25, R17, R8 ;  /* 0x0000000811197220 */ /* 0x024fe20000400000 */
[----:B------:R-:W-:Y:S01]  /*1ff0*/  ISETP.GT.AND P2, PT, R10, 0x8, P2 ;  /* 0x000000080a00780c */ /* 0x000fe20001744270 */
[----:B------:R-:W-:Y:S01]  /*2000*/  USHF.L.U64.HI UR10, UR12, 0x5, UR13 ;  /* 0x000000050c0a7899 */ /* 0x000fe2000801020d */
[----:B------:R-:W-:Y:S01]  /*2010*/  IMAD.IADD R13, R61, 0x1, R13 ;  /* 0x000000013d0d7824 */ /* 0x000fe200078e020d */
[----:B------:R-:W-:Y:S01]  /*2020*/  LEA R14, P6, R12, UR16, 0x2 ;  /* 0x000000100c0e7c11 */ /* 0x000fe2000f8c10ff */
[----:B---3--:R-:W-:Y:S01]  /*2030*/  FFMA R59, R26, R7, R25 ;  /* 0x000000071a3b7223 */ /* 0x008fe20000000019 */
[----:B------:R-:W-:Y:S01]  /*2040*/  ISETP.GT.AND P4, PT, R11, 0x8, PT ;  /* 0x000000080b00780c */ /* 0x000fe20003f84270 */
[----:B------:R-:W-:Y:S01]  /*2050*/  USHF.L.U32 UR9, UR12, 0x5, URZ ;  /* 0x000000050c097899 */ /* 0x000fe2000800063f */
[----:B------:R-:W-:Y:S01]  /*2060*/  LEA.HI.X R15, R12, UR17, R13, 0x2, P6 ;  /* 0x000000110c0f7c11 */ /* 0x000fe2000b0f140d */
[----:B------:R-:W-:Y:S01]  /*2070*/  @P1 IMAD.MOV.U32 R12, RZ, RZ, R22 ;  /* 0x000000ffff0c1224 */ /* 0x000fe200078e0016 */
[----:B------:R-:W-:Y:S01]  /*2080*/  BSSY B1, `(.L_x_32) ;  /* 0x0000007000017945 */ /* 0x000fe20003800000 */
[----:B------:R-:W-:Y:S01]  /*2090*/  @P1 IMAD.MOV.U32 R13, RZ, RZ, R23 ;  /* 0x000000ffff0d1224 */ /* 0x000fe200078e0017 */
[----:B------:R-:W-:Y:S01]  /*20a0*/  ISETP.GT.AND P5, PT, R10, RZ, P4 ;  /* 0x000000ff0a00720c */ /* 0x000fe200027a4270 */
[----:B------:R-:W-:-:S03]  /*20b0*/  IMAD.MOV.U32 R25, RZ, RZ, R17 ;  /* 0x000000ffff197224 */ /* 0x000fc600078e0011 */
[----:B------:R2:W-:Y:S01]  /*20c0*/  @P1 STG.E desc[UR14][R12.64+0x20], R59 ;  /* 0x0000203b0c001986 */ /* 0x0005e2000c10190e */
[----:B------:R-:W-:Y:S08]  /*20d0*/  @!P2 BRA `(.L_x_33) ;  /* 0x000000000004a947 */ /* 0x000ff00003800000 */
[----:B------:R3:W5:Y:S02]  /*20e0*/  LDG.E.LTC128B R25, desc[UR14][R14.64+0x20] ;  /* 0x0000200e0e197981 */ /* 0x000764000c1e1920 */
.L_x_33:
[----:B------:R-:W-:Y:S05]  /*20f0*/  BSYNC B1 ;  /* 0x0000000000017941 */ /* 0x000fea0003800000 */
.L_x_32:
[----:B--2--5:R-:W-:Y:S01]  /*2100*/  FMUL R12, R25, R8 ;  /* 0x00000008190c7220 */ /* 0x024fe20000400000 */
[----:B------:R-:W-:Y:S01]  /*2110*/  IADD3 R16, P1, R20, UR9, RZ ;  /* 0x0000000914107c10 */ /* 0x000fe2000ff3e0ff */
[----:B------:R-:W-:Y:S02]  /*2120*/  IMAD.MOV.U32 R61, RZ, RZ, R25 ;  /* 0x000000ffff3d7224 */ /* 0x000fe400078e0019 */
[----:B------:R-:W-:Y:S01]  /*2130*/  FFMA R59, R27, R7, R12 ;  /* 0x000000071b3b7223 */ /* 0x000fe2000000000c */
[----:B---3--:R-:W-:Y:S01]  /*2140*/  @P2 IMAD.MOV.U32 R14, RZ, RZ, R56 ;  /* 0x000000ffff0e2224 */ /* 0x008fe200078e0038 */
[----:B------:R-:W-:Y:S01]  /*2150*/  IADD3.X R17, R21, UR10, RZ, P1, !PT ;  /* 0x0000000a15117c10 */ /* 0x000fe20008ffe4ff */
[----:B------:R-:W-:-:S05]  /*2160*/  @P2 IMAD.MOV.U32 R15, RZ, RZ, R57 ;  /* 0x000000ffff0f2224 */ /* 0x000fca00078e0039 */
[----:B------:R2:W-:Y:S04]  /*2170*/  @P2 STG.E desc[UR14][R14.64+0x20], R59 ;  /* 0x0000203b0e002986 */ /* 0x0005e8000c10190e */
[----:B------:R-:W3:Y:S01]  /*2180*/  @P5 LDG.E.LTC128B R61, desc[UR14][R16.64] ;  /* 0x0000000e103d5981 */ /* 0x000ee2000c1e1920 */
[C---:B0-----:R-:W-:Y:S01]  /*2190*/  IMAD.SHL.U32 R63, R66.reuse, 0x20, RZ ;  /* 0x00000020423f7824 */ /* 0x041fe200078e00ff */
[----:B------:R-:W-:Y:S01]  /*21a0*/  SHF.L.U64.HI R13, R66, 0x5, R67 ;  /* 0x00000005420d7819 */ /* 0x000fe20000010243 */
[----:B------:R-:W-:Y:S01]  /*21b0*/  BSSY B1, `(.L_x_34) ;  /* 0x000000c000017945 */ /* 0x000fe20003800000 */
[----:B------:R-:W-:Y:S02]  /*21c0*/  ISETP.GT.AND P1, PT, R11, 0x9, PT ;  /* 0x000000090b00780c */ /* 0x000fe40003f24270 */
[----:B------:R-:W-:-:S02]  /*21d0*/  IADD3 R24, P6, R63, R22, RZ ;  /* 0x000000163f187210 */ /* 0x000fc40007fde0ff */
[----:B------:R-:W-:-:S03]  /*21e0*/  ISETP.GT.AND P2, PT, R10, RZ, P1 ;  /* 0x000000ff0a00720c */ /* 0x000fc60000f44270 */
[----:B------:R-:W-:Y:S01]  /*21f0*/  IMAD.X R25, R13, 0x1, R23, P6 ;  /* 0x000000010d197824 */ /* 0x000fe200030e0617 */
[----:B------:R-:W-:Y:S01]  /*2200*/  IADD3 R26, P6, R18, UR9, RZ ;  /* 0x00000009121a7c10 */ /* 0x000fe2000ffde0ff */
[----:B---3--:R-:W-:-:S04]  /*2210*/  FMUL R27, R61, R8 ;  /* 0x000000083d1b7220 */ /* 0x008fc80000400000 */
[----:B------:R-:W-:Y:S01]  /*2220*/  FFMA R65, R28, R7, R27 ;  /* 0x000000071c417223 */ /* 0x000fe2000000001b */
[----:B------:R-:W-:-:S04]  /*2230*/  IADD3.X R27, R19, UR10, RZ, P6, !PT ;  /* 0x0000000a131b7c10 */ /* 0x000fc8000b7fe4ff */
[----:B------:R2:W-:Y:S01]  /*2240*/  @P5 STG.E desc[UR14][R24.64], R65 ;  /* 0x0000004118005986 */ /* 0x0005e2000c10190e */
[----:B------:R-:W-:Y:S05]  /*2250*/  @!P2 BRA `(.L_x_35) ;  /* 0x000000000004a947 */ /* 0x000fea0003800000 */
[----:B------:R0:W5:Y:S02]  /*2260*/  LDG.E.LTC128B R61, desc[UR14][R26.64] ;  /* 0x0000000e1a3d7981 */ /* 0x000164000c1e1920 */
.L_x_35:
[----:B------:R-:W-:Y:S05]  /*2270*/  BSYNC B1 ;  /* 0x0000000000017941 */ /* 0x000fea0003800000 */
.L_x_34:
[----:B------:R-:W-:Y:S01]  /*2280*/  UIADD3 UR7, UP0, UR9, 0x20, URZ ;  /* 0x0000002009077890 */ /* 0x000fe2000ff1e03f */
[----:B------:R-:W-:Y:S01]  /*2290*/  ISETP.GT.AND P4, PT, R10, 0x8, P4 ;  /* 0x000000080a00780c */ /* 0x000fe20002784270 */
[----:B-----5:R-:W-:Y:S01]  /*22a0*/  FMUL R12, R61, R8 ;  /* 0x000000083d0c7220 */ /* 0x020fe20000400000 */
[----:B------:R-:W-:Y:S01]  /*22b0*/  IADD3 R58, P5, R63, R56, RZ ;  /* 0x000000383f3a7210 */ /* 0x000fe20007fbe0ff */
[----:B------:R-:W-:Y:S02]  /*22c0*/  UIADD3.X UR8, URZ, UR10, URZ, UP0, !UPT ;  /* 0x0000000a3f087290 */ /* 0x000fe400087fe43f */
[----:B------:R-:W-:Y:S01]  /*22d0*/  IADD3 R20, P6, R20, UR7, RZ ;  /* 0x0000000714147c10 */ /* 0x000fe2000ffde0ff */
[----:B--2---:R-:W-:Y:S01]  /*22e0*/  FFMA R65, R29, R7, R12 ;  /* 0x000000071d417223 */ /* 0x004fe2000000000c */
[----:B------:R-:W-:Y:S02]  /*22f0*/  IMAD.X R59, R13, 0x1, R57, P5 ;  /* 0x000000010d3b7824 */ /* 0x000fe400028e0639 */
[----:B------:R-:W-:-:S03]  /*2300*/  IADD3.X R21, R21, UR8, RZ, P6, !PT ;  /* 0x0000000815157c10 */ /* 0x000fc6000b7fe4ff */
[----:B------:R2:W-:Y:S04]  /*2310*/  @P2 STG.E desc[UR14][R58.64], R65 ;  /* 0x000000413a002986 */ /* 0x0005e8000c10190e */
[----:B------:R-:W3:Y:S01]  /*2320*/  @P4 LDG.E.LTC128B R61, desc[UR14][R20.64] ;  /* 0x0000000e143d4981 */ /* 0x000ee2000c1e1920 */
[----:B------:R-:W-:Y:S01]  /*2330*/  IADD3 R14, P2, R63, 0x20, RZ ;  /* 0x000000203f0e7810 */ /* 0x000fe20007f5e0ff */
[----:B------:R-:W-:Y:S01]  /*2340*/  BSSY B1, `(.L_x_36) ;  /* 0x000000e000017945 */ /* 0x000fe20003800000 */
[----:B------:R-:W-:Y:S02]  /*2350*/  ISETP.GT.AND P1, PT, R10, 0x8, P1 ;  /* 0x000000080a00780c */ /* 0x000fe40000f24270 */
[----:B------:R-:W-:Y:S01]  /*2360*/  IADD3 R22, P5, R14, R22, RZ ;  /* 0x000000160e167210 */ /* 0x000fe20007fbe0ff */
[----:B------:R-:W-:Y:S01]  /*2370*/  IMAD.X R12, RZ, RZ, R13, P2 ;  /* 0x000000ffff0c7224 */ /* 0x000fe200010e060d */
[----:B-1----:R-:W-:-:S02]  /*2380*/  IADD3 R18, P6, R18, UR7, RZ ;  /* 0x0000000712127c10 */ /* 0x002fc4000ffde0ff */
[----:B------:R-:W-:Y:S01]  /*2390*/  ISETP.GT.AND P2, PT, R11, 0x10, PT ;  /* 0x000000100b00780c */ /* 0x000fe20003f44270 */
[----:B------:R-:W-:Y:S01]  /*23a0*/  IMAD.X R23, R12, 0x1, R23, P5 ;  /* 0x000000010c177824 */ /* 0x000fe200028e0617 */
[----:B------:R-:W-:Y:S02]  /*23b0*/  IADD3 R28, P5, R14, R56, RZ ;  /* 0x000000380e1c7210 */ /* 0x000fe40007fbe0ff */
[----:B------:R-:W-:Y:S01]  /*23c0*/  IADD3.X R19, R19, UR8, RZ, P6, !PT ;  /* 0x0000000813137c10 */ /* 0x000fe2000b7fe4ff */
[----:B---3--:R-:W-:-:S04]  /*23d0*/  FMUL R15, R61, R8 ;  /* 0x000000083d0f7220 */ /* 0x008fc80000400000 */
[----:B------:R-:W-:-:S05]  /*23e0*/  FFMA R15, R30, R7, R15 ;  /* 0x000000071e0f7223 */ /* 0x000fca000000000f */
[----:B------:R2:W-:Y:S01]  /*23f0*/  @P4 STG.E desc[UR14][R22.64], R15 ;  /* 0x0000000f16004986 */ /* 0x0005e2000c10190e */
[----:B------:R-:W-:Y:S05]  /*2400*/  @!P1 BRA `(.L_x_37) ;  /* 0x0000000000049947 */ /* 0x000fea0003800000 */
[----:B------:R1:W5:Y:S02]  /*2410*/  LDG.E.LTC128B R61, desc[UR14][R18.64] ;  /* 0x0000000e123d7981 */ /* 0x000364000c1e1920 */
.L_x_37:
[----:B------:R-:W-:Y:S05]  /*2420*/  BSYNC B1 ;  /* 0x0000000000017941 */ /* 0x000fea0003800000 */
.L_x_36:
[----:B-1---5:R-:W-:Y:S01]  /*2430*/  FMUL R18, R61, R8 ;  /* 0x000000083d127220 */ /* 0x022fe20000400000 */
[----:B------:R-:W-:Y:S01]  /*2440*/  IMAD.X R29, R12, 0x1, R57, P5 ;  /* 0x000000010c1d7824 */ /* 0x000fe200028e0639 */
[----:B------:R-:W-:Y:S01]  /*2450*/  ISETP.GT.AND P4, PT, R10, RZ, P2 ;  /* 0x000000ff0a00720c */ /* 0x000fe20001784270 */
[----:B------:R-:W-:Y:S01]  /*2460*/  BSSY B1, `(.L_x_38) ;  /* 0x0000008000017945 */ /* 0x000fe20003800000 */
[----:B------:R-:W-:Y:S01]  /*2470*/  FFMA R31, R31, R7, R18 ;  /* 0x000000071f1f7223 */ /* 0x000fe20000000012 */
[----:B------:R-:W-:Y:S02]  /*2480*/  IADD3 R18, P6, R16, UR9, RZ ;  /* 0x0000000910127c10 */ /* 0x000fe4000ffde0ff */
[----:B------:R-:W-:Y:S02]  /*2490*/  IADD3 R20, P5, R24, R63, RZ ;  /* 0x0000003f18147210 */ /* 0x000fe40007fbe0ff */
[----:B------:R1:W-:Y:S01]  /*24a0*/  @P1 STG.E desc[UR14][R28.64], R31 ;  /* 0x0000001f1c001986 */ /* 0x0003e2000c10190e */
[----:B------:R-:W-:-:S05]  /*24b0*/  IADD3.X R19, R17, UR10, RZ, P6, !PT ;  /* 0x0000000a11137c10 */ /* 0x000fca000b7fe4ff */
[----:B------:R-:W-:Y:S05]  /*24c0*/  @!P4 BRA `(.L_x_39) ;  /* 0x000000000004c947 */ /* 0x000fea0003800000 */
[----:B------:R3:W5:Y:S02]  /*24d0*/  LDG.E.LTC128B R61, desc[UR14][R18.64] ;  /* 0x0000000e123d7981 */ /* 0x000764000c1e1920 */
.L_x_39:
[----:B------:R-:W-:Y:S05]  /*24e0*/  BSYNC B1 ;  /* 0x0000000000017941 */ /* 0x000fea0003800000 */
.L_x_38:
[----:B------:R-:W-:Y:S01]  /*24f0*/  ISETP.GT.AND P1, PT, R11, 0x11, PT ;  /* 0x000000110b00780c */ /* 0x000fe20003f24270 */
[----:B------:R-:W-:Y:S02]  /*2500*/  IMAD.X R21, R25, 0x1, R13, P5 ;  /* 0x0000000119157824 */ /* 0x000fe400028e060d */
[----:B--2--5:R-:W-:Y:S01]  /*2510*/  FMUL R15, R61, R8 ;  /* 0x000000083d0f7220 */ /* 0x024fe20000400000 */
[----:B------:R-:W-:Y:S01]  /*2520*/  BSSY B1, `(.L_x_40) ;  /* 0x0000009000017945 */ /* 0x000fe20003800000 */
[----:B------:R-:W-:Y:S02]  /*2530*/  ISETP.GT.AND P5, PT, R10, RZ, P1 ;  /* 0x000000ff0a00720c */ /* 0x000fe40000fa4270 */
[----:B------:R-:W-:Y:S01]  /*2540*/  FFMA R15, R32, R7, R15 ;  /* 0x00000007200f7223 */ /* 0x000fe2000000000f */
[----:B-1----:R-:W-:-:S04]  /*2550*/  IADD3 R28, P6, R58, R63, RZ ;  /* 0x0000003f3a1c7210 */ /* 0x002fc80007fde0ff */
[----:B------:R1:W-:Y:S01]  /*2560*/  @P4 STG.E desc[UR14][R20.64], R15 ;  /* 0x0000000f14004986 */ /* 0x0003e2000c10190e */
[----:B------:R-:W-:-:S04]  /*2570*/  IADD3 R22, P4, R26, UR9, RZ ;  /* 0x000000091a167c10 */ /* 0x000fc8000ff9e0ff */
[----:B------:R-:W-:Y:S01]  /*2580*/  IADD3.X R23, R27, UR10, RZ, P4, !PT ;  /* 0x0000000a1b177c10 */ /* 0x000fe2000a7fe4ff */
[----:B------:R-:W-:Y:S08]  /*2590*/  @!P5 BRA `(.L_x_41) ;  /* 0x000000000004d947 */ /* 0x000ff00003800000 */
[----:B------:R2:W5:Y:S02]  /*25a0*/  LDG.E.LTC128B R61, desc[UR14][R22.64] ;  /* 0x0000000e163d7981 */ /* 0x000564000c1e1920 */
.L_x_41:
[----:B------:R-:W-:Y:S05]  /*25b0*/  BSYNC B1 ;  /* 0x0000000000017941 */ /* 0x000fea0003800000 */
.L_x_40:
[----:B-----5:R-:W-:Y:S01]  /*25c0*/  FMUL R30, R61, R8 ;  /* 0x000000083d1e7220 */ /* 0x020fe20000400000 */
[----:B------:R-:W-:Y:S01]  /*25d0*/  IMAD.X R29, R59, 0x1, R13, P6 ;  /* 0x000000013b1d7824 */ /* 0x000fe200030e060d */
[----:B------:R-:W-:Y:S01]  /*25e0*/  ISETP.GT.AND P4, PT, R10, 0x8, P2 ;  /* 0x000000080a00780c */ /* 0x000fe20001784270 */
[----:B------:R-:W-:Y:S01]  /*25f0*/  BSSY B1, `(.L_x_42) ;  /* 0x0000007000017945 */ /* 0x000fe20003800000 */
[----:B------:R-:W-:Y:S01]  /*2600*/  FFMA R33, R33, R7, R30 ;  /* 0x0000000721217223 */ /* 0x000fe2000000001e */
[----:B------:R-:W-:-:S04]  /*2610*/  IADD3 R16, P2, R16, UR7, RZ ;  /* 0x0000000710107c10 */ /* 0x000fc8000ff5e0ff */
[----:B------:R4:W-:Y:S01]  /*2620*/  @P5 STG.E desc[UR14][R28.64], R33 ;  /* 0x000000211c005986 */ /* 0x0009e2000c10190e */
[----:B------:R-:W-:-:S05]  /*2630*/  IADD3.X R17, R17, UR8, RZ, P2, !PT ;  /* 0x0000000811117c10 */ /* 0x000fca00097fe4ff */
[----:B------:R-:W-:Y:S05]  /*2640*/  @!P4 BRA `(.L_x_43) ;  /* 0x000000000004c947 */ /* 0x000fea0003800000 */
[----:B------:R0:W5:Y:S02]  /*2650*/  LDG.E.LTC128B R61, desc[UR14][R16.64] ;  /* 0x0000000e103d7981 */ /* 0x000164000c1e1920 */
.L_x_43:
[----:B------:R-:W-:Y:S05]  /*2660*/  BSYNC B1 ;  /* 0x0000000000017941 */ /* 0x000fea0003800000 */
.L_x_42:
[----:B0-----:R-:W-:Y:S01]  /*2670*/  IADD3 R16, P5, R14, R24, RZ ;  /* 0x000000180e107210 */ /* 0x001fe20007fbe0ff */
[----:B-1---5:R-:W-:Y:S01]  /*2680*/  FMUL R15, R61, R8 ;  /* 0x000000083d0f7220 */ /* 0x022fe20000400000 */
[----:B------:R-:W-:Y:S01]  /*2690*/  ISETP.GT.AND P1, PT, R10, 0x8, P1 ;  /* 0x000000080a00780c */ /* 0x000fe20000f24270 */
[----:B------:R-:W-:Y:S01]  /*26a0*/  BSSY B1, `(.L_x_44) ;  /* 0x000000a000017945 */ /* 0x000fe20003800000 */
[----:B------:R-:W-:Y:S01]  /*26b0*/  IADD3 R24, P6, R26, UR7, RZ ;  /* 0x000000071a187c10 */ /* 0x000fe2000ffde0ff */
[----:B------:R-:W-:Y:S01]  /*26c0*/  FFMA R15, R34, R7, R15 ;  /* 0x00000007220f7223 */ /* 0x000fe2000000000f */
[----:B------:R-:W-:Y:S01]  /*26d0*/  IMAD.X R17, R12, 0x1, R25, P5 ;  /* 0x000000010c117824 */ /* 0x000fe200028e0619 */
[----:B------:R-:W-:Y:S02]  /*26e0*/  ISETP.GT.AND P2, PT, R11, 0x18, PT ;  /* 0x000000180b00780c */ /* 0x000fe40003f44270 */
[----:B------:R-:W-:Y:S02]  /*26f0*/  IADD3 R30, P5, R14, R58, RZ ;  /* 0x0000003a0e1e7210 */ /* 0x000fe40007fbe0ff */
[----:B------:R0:W-:Y:S01]  /*2700*/  @P4 STG.E desc[UR14][R16.64], R15 ;  /* 0x0000000f10004986 */ /* 0x0001e2000c10190e */
[----:B------:R-:W-:-:S03]  /*2710*/  IADD3.X R25, R27, UR8, RZ, P6, !PT ;  /* 0x000000081b197c10 */ /* 0x000fc6000b7fe4ff */
[----:B------:R-:W-:Y:S07]  /*2720*/  @!P1 BRA `(.L_x_45) ;  /* 0x0000000000049947 */ /* 0x000fee0003800000 */
[----:B------:R1:W5:Y:S02]  /*2730*/  LDG.E.LTC128B R61, desc[UR14][R24.64] ;  /* 0x0000000e183d7981 */ /* 0x000364000c1e1920 */
.L_x_45:
[----:B------:R-:W-:Y:S05]  /*2740*/  BSYNC B1 ;  /* 0x0000000000017941 */ /* 0x000fea0003800000 */
.L_x_44:
[----:B0----5:R-:W-:Y:S01]  /*2750*/  FMUL R16, R61, R8 ;  /* 0x000000083d107220 */ /* 0x021fe20000400000 */
[----:B------:R-:W-:Y:S01]  /*2760*/  IMAD.X R31, R12, 0x1, R59, P5 ;  /* 0x000000010c1f7824 */ /* 0x000fe200028e063b */
[----:B------:R-:W-:Y:S01]  /*2770*/  ISETP.GT.AND P4, PT, R10, RZ, P2 ;  /* 0x000000ff0a00720c */ /* 0x000fe20001784270 */
[----:B------:R-:W-:Y:S01]  /*2780*/  BSSY B1, `(.L_x_46) ;  /* 0x0000008000017945 */ /* 0x000fe20003800000 */
[----:B------:R-:W-:Y:S01]  /*2790*/  FFMA R35, R35, R7, R16 ;  /* 0x0000000723237223 */ /* 0x000fe20000000010 */
[----:B------:R-:W-:Y:S02]  /*27a0*/  IADD3 R16, P6, R18, UR9, RZ ;  /* 0x0000000912107c10 */ /* 0x000fe4000ffde0ff */
[----:B-1----:R-:W-:Y:S02]  /*27b0*/  IADD3 R24, P5, R20, R63, RZ ;  /* 0x0000003f14187210 */ /* 0x002fe40007fbe0ff */
[----:B------:R0:W-:Y:S01]  /*27c0*/  @P1 STG.E desc[UR14][R30.64], R35 ;  /* 0x000000231e001986 */ /* 0x0001e2000c10190e */
[----:B------:R-:W-:-:S05]  /*27d0*/  IADD3.X R17, R19, UR10, RZ, P6, !PT ;  /* 0x0000000a13117c10 */ /* 0x000fca000b7fe4ff */
[----:B------:R-:W-:Y:S05]  /*27e0*/  @!P4 BRA `(.L_x_47) ;  /* 0x000000000004c947 */ /* 0x000fea0003800000 */
[----:B------:R1:W5:Y:S02]  /*27f0*/  LDG.E.LTC128B R61, desc[UR14][R16.64] ;  /* 0x0000000e103d7981 */ /* 0x000364000c1e1920 */
.L_x_47:
[----:B------:R-:W-:Y:S05]  /*2800*/  BSYNC B1 ;  /* 0x0000000000017941 */ /* 0x000fea0003800000 */
.L_x_46:
[----:B------:R-:W-:Y:S01]  /*2810*/  ISETP.GT.AND P1, PT, R11, 0x19, PT ;  /* 0x000000190b00780c */ /* 0x000fe20003f24270 */
[----:B------:R-:W-:Y:S02]  /*2820*/  IMAD.X R25, R21, 0x1, R13, P5 ;  /* 0x0000000115197824 */ /* 0x000fe400028e060d */
[----:B-----5:R-:W-:Y:S01]  /*2830*/  FMUL R15, R61, R8 ;  /* 0x000000083d0f7220 */ /* 0x020fe20000400000 */
[----:B------:R-:W-:Y:S01]  /*2840*/  BSSY B1, `(.L_x_48) ;  /* 0x0000009000017945 */ /* 0x000fe20003800000 */
[----:B------:R-:W-:Y:S02]  /*2850*/  ISETP.GT.AND P5, PT, R10, RZ, P1 ;  /* 0x000000ff0a00720c */ /* 0x000fe40000fa4270 */
[----:B------:R-:W-:Y:S01]  /*2860*/  FFMA R15, R36, R7, R15 ;  /* 0x00000007240f7223 */ /* 0x000fe2000000000f */
[----:B0-----:R-:W-:-:S04]  /*2870*/  IADD3 R30, P6, R28, R63, RZ ;  /* 0x0000003f1c1e7210 */ /* 0x001fc80007fde0ff */
[----:B------:R0:W-:Y:S01]  /*2880*/  @P4 STG.E desc[UR14][R24.64], R15 ;  /* 0x0000000f18004986 */ /* 0x0001e2000c10190e */
[----:B------:R-:W-:-:S04]  /*2890*/  IADD3 R26, P4, R22, UR9, RZ ;  /* 0x00000009161a7c10 */ /* 0x000fc8000ff9e0ff */
[----:B------:R-:W-:Y:S01]  /*28a0*/  IADD3.X R27, R23, UR10, RZ, P4, !PT ;  /* 0x0000000a171b7c10 */ /* 0x000fe2000a7fe4ff */
[----:B------:R-:W-:Y:S08]  /*28b0*/  @!P5 BRA `(.L_x_49) ;  /* 0x000000000004d947 */ /* 0x000ff00003800000 */
[----:B------:R0:W5:Y:S02]  /*28c0*/  LDG.E.LTC128B R61, desc[UR14][R26.64] ;  /* 0x0000000e1a3d7981 */ /* 0x000164000c1e1920 */
.L_x_49:
[----:B------:R-:W-:Y:S05]  /*28d0*/  BSYNC B1 ;  /* 0x0000000000017941 */ /* 0x000fea0003800000 */
.L_x_48:
[----:B-----5:R-:W-:Y:S01]  /*28e0*/  FMUL R32, R61, R8 ;  /* 0x000000083d207220 */ /* 0x020fe20000400000 */
[----:B------:R-:W-:Y:S01]  /*28f0*/  IMAD.X R31, R29, 0x1, R13, P6 ;  /* 0x000000011d1f7824 */ /* 0x000fe200030e060d */
[----:B------:R-:W-:Y:S01]  /*2900*/  ISETP.GT.AND P4, PT, R10, 0x8, P2 ;  /* 0x000000080a00780c */ /* 0x000fe20001784270 */
[----:B------:R-:W-:Y:S01]  /*2910*/  BSSY B1, `(.L_x_50) ;  /* 0x0000007000017945 */ /* 0x000fe20003800000 */
[----:B------:R-:W-:Y:S01]  /*2920*/  FFMA R37, R37, R7, R32 ;  /* 0x0000000725257223 */ /* 0x000fe20000000020 */
[----:B---3--:R-:W-:-:S04]  /*2930*/  IADD3 R18, P2, R18, UR7, RZ ;  /* 0x0000000712127c10 */ /* 0x008fc8000ff5e0ff */
[----:B------:R3:W-:Y:S01]  /*2940*/  @P5 STG.E desc[UR14][R30.64], R37 ;  /* 0x000000251e005986 */ /* 0x0007e2000c10190e */
[----:B------:R-:W-:-:S05]  /*2950*/  IADD3.X R19, R19, UR8, RZ, P2, !PT ;  /* 0x0000000813137c10 */ /* 0x000fca00097fe4ff */
[----:B------:R-:W-:Y:S05]  /*2960*/  @!P4 BRA `(.L_x_51) ;  /* 0x000000000004c947 */ /* 0x000fea0003800000 */
[----:B------:R0:W5:Y:S02]  /*2970*/  LDG.E.LTC128B R61, desc[UR14][R18.64] ;  /* 0x0000000e123d7981 */ /* 0x000164000c1e1920 */
.L_x_51:
[----:B------:R-:W-:Y:S05]  /*2980*/  BSYNC B1 ;  /* 0x0000000000017941 */ /* 0x000fea0003800000 */
.L_x_50:
[----:B0-----:R-:W-:Y:S01]  /*2990*/  IADD3 R18, P5, R20, R14, RZ ;  /* 0x0000000e14127210 */ /* 0x001fe20007fbe0ff */
[----:B-----5:R-:W-:Y:S01]  /*29a0*/  FMUL R15, R61, R8 ;  /* 0x000000083d0f7220 */ /* 0x020fe20000400000 */
        /* <DEDUP_REMOVED lines=11> */
.L_x_53:
[----:B------:R-:W-:Y:S05]  /*2a60*/  BSYNC B1 ;  /* 0x0000000000017941 */ /* 0x000fea0003800000 */
.L_x_52:
[----:B0----5:R-:W-:Y:S01]  /*2a70*/  FMUL R18, R61, R8 ;  /* 0x000000083d127220 */ /* 0x021fe20000400000 */
[----:B----4-:R-:W-:Y:S01]  /*2a80*/  IMAD.X R33, R29, 0x1, R12, P5 ;  /* 0x000000011d217824 */ /* 0x010fe200028e060c */
        /* <DEDUP_REMOVED lines=9> */
.L_x_55:
[----:B------:R-:W-:Y:S05]  /*2b20*/  BSYNC B1 ;  /* 0x0000000000017941 */ /* 0x000fea0003800000 */
.L_x_54:
[----:B------:R-:W-:Y:S01]  /*2b30*/  ISETP.GT.AND P1, PT, R11, 0x21, PT ;  /* 0x000000210b00780c */ /* 0x000fe20003f24270 */
[----:B------:R-:W-:Y:S02]  /*2b40*/  IMAD.X R21, R25, 0x1, R13, P5 ;  /* 0x0000000119157824 */ /* 0x000fe400028e060d */
[----:B-----5:R-:W-:Y:S01]  /*2b50*/  FMUL R15, R61, R8 ;  /* 0x000000083d0f7220 */ /* 0x020fe20000400000 */
[----:B------:R-:W-:Y:S01]  /*2b60*/  BSSY B1, `(.L_x_56) ;  /* 0x0000009000017945 */ /* 0x000fe20003800000 */
[----:B------:R-:W-:Y:S02]  /*2b70*/  ISETP.GT.AND P5, PT, R10, RZ, P1 ;  /* 0x000000ff0a00720c */ /* 0x000fe40000fa4270 */
[----:B------:R-:W-:Y:S01]  /*2b80*/  FFMA R15, R40, R7, R15 ;  /* 0x00000007280f7223 */ /* 0x000fe2000000000f */
[----:B------:R-:W-:-:S04]  /*2b90*/  IADD3 R28, P6, R30, R63, RZ ;  /* 0x0000003f1e1c7210 */ /* 0x000fc80007fde0ff */
[----:B------:R0:W-:Y:S01]  /*2ba0*/  @P4 STG.E desc[UR14][R20.64], R15 ;  /* 0x0000000f14004986 */ /* 0x0001e2000c10190e */
[----:B--2---:R-:W-:-:S04]  /*2bb0*/  IADD3 R22, P4, R26, UR9, RZ ;  /* 0x000000091a167c10 */ /* 0x004fc8000ff9e0ff */
[----:B------:R-:W-:Y:S01]  /*2bc0*/  IADD3.X R23, R27, UR10, RZ, P4, !PT ;  /* 0x0000000a1b177c10 */ /* 0x000fe2000a7fe4ff */
[----:B------:R-:W-:Y:S08]  /*2bd0*/  @!P5 BRA `(.L_x_57) ;  /* 0x000000000004d947 */ /* 0x000ff00003800000 */
[----:B------:R2:W5:Y:S02]  /*2be0*/  LDG.E.LTC128B R61, desc[UR14][R22.64] ;  /* 0x0000000e163d7981 */ /* 0x000564000c1e1920 */
.L_x_57:
[----:B------:R-:W-:Y:S05]  /*2bf0*/  BSYNC B1 ;  /* 0x0000000000017941 */ /* 0x000fea0003800000 */
.L_x_56:
[----:B0----5:R-:W-:Y:S01]  /*2c00*/  FMUL R32, R61, R8 ;  /* 0x000000083d207220 */ /* 0x021fe20000400000 */
[----:B------:R-:W-:Y:S01]  /*2c10*/  IMAD.X R29, R31, 0x1, R13, P6 ;  /* 0x000000011f1d7824 */ /* 0x000fe200030e060d */
[----:B------:R-:W-:Y:S01]  /*2c20*/  ISETP.GT.AND P4, PT, R10, 0x8, P2 ;  /* 0x000000080a00780c */ /* 0x000fe20001784270 */
[----:B------:R-:W-:Y:S01]  /*2c30*/  BSSY B1, `(.L_x_58) ;  /* 0x0000007000017945 */ /* 0x000fe20003800000 */
[----:B------:R-:W-:Y:S01]  /*2c40*/  FFMA R41, R41, R7, R32 ;  /* 0x0000000729297223 */ /* 0x000fe20000000020 */
[----:B-1----:R-:W-:-:S04]  /*2c50*/  IADD3 R16, P2, R16, UR7, RZ ;  /* 0x0000000710107c10 */ /* 0x002fc8000ff5e0ff */
[----:B------:R0:W-:Y:S01]  /*2c60*/  @P5 STG.E desc[UR14][R28.64], R41 ;  /* 0x000000291c005986 */ /* 0x0001e2000c10190e */
[----:B------:R-:W-:-:S05]  /*2c70*/  IADD3.X R17, R17, UR8, RZ, P2, !PT ;  /* 0x0000000811117c10 */ /* 0x000fca00097fe4ff */
[----:B------:R-:W-:Y:S05]  /*2c80*/  @!P4 BRA `(.L_x_59) ;  /* 0x000000000004c947 */ /* 0x000fea0003800000 */
[----:B------:R1:W5:Y:S02]  /*2c90*/  LDG.E.LTC128B R61, desc[UR14][R16.64] ;  /* 0x0000000e103d7981 */ /* 0x000364000c1e1920 */
.L_x_59:
[----:B------:R-:W-:Y:S05]  /*2ca0*/  BSYNC B1 ;  /* 0x0000000000017941 */ /* 0x000fea0003800000 */
.L_x_58:
[----:B-1----:R-:W-:Y:S01]  /*2cb0*/  IADD3 R16, P5, R24, R14, RZ ;  /* 0x0000000e18107210 */ /* 0x002fe20007fbe0ff */
        /* <DEDUP_REMOVED lines=12> */
.L_x_61:
[----:B------:R-:W-:Y:S05]  /*2d80*/  BSYNC B1 ;  /* 0x0000000000017941 */ /* 0x000fea0003800000 */
.L_x_60:
[----:B-1---5:R-:W-:Y:S01]  /*2d90*/  FMUL R16, R61, R8 ;  /* 0x000000083d107220 */ /* 0x022fe20000400000 */
[----:B------:R-:W-:Y:S01]  /*2da0*/  IMAD.X R33, R31, 0x1, R12, P5 ;  /* 0x000000011f217824 */ /* 0x000fe200028e060c */
[----:B------:R-:W-:Y:S01]  /*2db0*/  ISETP.GT.AND P6, PT, R10, RZ, P2 ;  /* 0x000000ff0a00720c */ /* 0x000fe200017c4270 */
[----:B------:R-:W-:Y:S01]  /*2dc0*/  BSSY B1, `(.L_x_62) ;  /* 0x0000008000017945 */ /* 0x000fe20003800000 */
[----:B------:R-:W-:Y:S01]  /*2dd0*/  FFMA R43, R43, R7, R16 ;  /* 0x000000072b2b7223 */ /* 0x000fe20000000010 */
[----:B------:R-:W-:Y:S02]  /*2de0*/  IADD3 R16, P5, R18, UR9, RZ ;  /* 0x0000000912107c10 */ /* 0x000fe4000ffbe0ff */
[----:B0-----:R-:W-:Y:S02]  /*2df0*/  IADD3 R24, P4, R20, R63, RZ ;  /* 0x0000003f14187210 */ /* 0x001fe40007f9e0ff */
[----:B------:R0:W-:Y:S01]  /*2e00*/  @P1 STG.E desc[UR14][R32.64], R43 ;  /* 0x0000002b20001986 */ /* 0x0001e2000c10190e */
[----:B------:R-:W-:-:S05]  /*2e10*/  IADD3.X R17, R19, UR10, RZ, P5, !PT ;  /* 0x0000000a13117c10 */ /* 0x000fca000affe4ff */
[----:B------:R-:W-:Y:S05]  /*2e20*/  @!P6 BRA `(.L_x_63) ;  /* 0x000000000004e947 */ /* 0x000fea0003800000 */
[----:B------:R1:W5:Y:S02]  /*2e30*/  LDG.E.LTC128B R61, desc[UR14][R16.64] ;  /* 0x0000000e103d7981 */ /* 0x000364000c1e1920 */
.L_x_63:
[----:B------:R-:W-:Y:S05]  /*2e40*/  BSYNC B1 ;  /* 0x0000000000017941 */ /* 0x000fea0003800000 */
.L_x_62:
[----:B------:R-:W-:Y:S01]  /*2e50*/  ISETP.GT.AND P1, PT, R11, 0x29, PT ;  /* 0x000000290b00780c */ /* 0x000fe20003f24270 */
[----:B------:R-:W-:Y:S02]  /*2e60*/  IMAD.X R25, R21, 0x1, R13, P4 ;  /* 0x0000000115197824 */ /* 0x000fe400020e060d */
[----:B-----5:R-:W-:Y:S01]  /*2e70*/  FMUL R15, R61, R8 ;  /* 0x000000083d0f7220 */ /* 0x020fe20000400000 */
[----:B------:R-:W-:Y:S01]  /*2e80*/  BSSY B1, `(.L_x_64) ;  /* 0x0000009000017945 */ /* 0x000fe20003800000 */
[----:B------:R-:W-:Y:S02]  /*2e90*/  ISETP.GT.AND P4, PT, R10, RZ, P1 ;  /* 0x000000ff0a00720c */ /* 0x000fe40000f84270 */
[----:B------:R-:W-:Y:S01]  /*2ea0*/  FFMA R15, R44, R7, R15 ;  /* 0x000000072c0f7223 */ /* 0x000fe2000000000f */
[----:B---3--:R-:W-:-:S04]  /*2eb0*/  IADD3 R30, P5, R28, R63, RZ ;  /* 0x0000003f1c1e7210 */ /* 0x008fc80007fbe0ff */
[----:B------:R3:W-:Y:S01]  /*2ec0*/  @P6 STG.E desc[UR14][R24.64], R15 ;  /* 0x0000000f18006986 */ /* 0x0007e2000c10190e */
[----:B------:R-:W-:-:S04]  /*2ed0*/  IADD3 R26, P6, R22, UR9, RZ ;  /* 0x00000009161a7c10 */ /* 0x000fc8000ffde0ff */
[----:B------:R-:W-:Y:S01]  /*2ee0*/  IADD3.X R27, R23, UR10, RZ, P6, !PT ;  /* 0x0000000a171b7c10 */ /* 0x000fe2000b7fe4ff */
[----:B------:R-:W-:Y:S08]  /*2ef0*/  @!P4 BRA `(.L_x_65) ;  /* 0x000000000004c947 */ /* 0x000ff00003800000 */
[----:B------:R0:W5:Y:S02]  /*2f00*/  LDG.E.LTC128B R61, desc[UR14][R26.64] ;  /* 0x0000000e1a3d7981 */ /* 0x000164000c1e1920 */
.L_x_65:
[----:B------:R-:W-:Y:S05]  /*2f10*/  BSYNC B1 ;  /* 0x0000000000017941 */ /* 0x000fea0003800000 */
.L_x_64:
[----:B0----5:R-:W-:Y:S01]  /*2f20*/  FMUL R32, R61, R8 ;  /* 0x000000083d207220 */ /* 0x021fe20000400000 */
[----:B------:R-:W-:Y:S01]  /*2f30*/  IMAD.X R31, R29, 0x1, R13, P5 ;  /* 0x000000011d1f7824 */ /* 0x000fe200028e060d */
[----:B------:R-:W-:Y:S01]  /*2f40*/  ISETP.GT.AND P2, PT, R10, 0x8, P2 ;  /* 0x000000080a00780c */ /* 0x000fe20001744270 */
[----:B------:R-:W-:Y:S01]  /*2f50*/  BSSY B1, `(.L_x_66) ;  /* 0x0000007000017945 */ /* 0x000fe20003800000 */
[----:B------:R-:W-:Y:S01]  /*2f60*/  FFMA R45, R45, R7, R32 ;  /* 0x000000072d2d7223 */ /* 0x000fe20000000020 */
[----:B----4-:R-:W-:-:S04]  /*2f70*/  IADD3 R18, P5, R18, UR7, RZ ;  /* 0x0000000712127c10 */ /* 0x010fc8000ffbe0ff */
[----:B------:R0:W-:Y:S01]  /*2f80*/  @P4 STG.E desc[UR14][R30.64], R45 ;  /* 0x0000002d1e004986 */ /* 0x0001e2000c10190e */
[----:B------:R-:W-:-:S05]  /*2f90*/  IADD3.X R19, R19, UR8, RZ, P5, !PT ;  /* 0x0000000813137c10 */ /* 0x000fca000affe4ff */
[----:B------:R-:W-:Y:S05]  /*2fa0*/  @!P2 BRA `(.L_x_67) ;  /* 0x000000000004a947 */ /* 0x000fea0003800000 */
[----:B------:R4:W5:Y:S02]  /*2fb0*/  LDG.E.LTC128B R61, desc[UR14][R18.64] ;  /* 0x0000000e123d7981 */ /* 0x000964000c1e1920 */
.L_x_67:
[----:B------:R-:W-:Y:S05]  /*2fc0*/  BSYNC B1 ;  /* 0x0000000000017941 */ /* 0x000fea0003800000 */
.L_x_66:
[----:B----4-:R-:W-:Y:S01]  /*2fd0*/  IADD3 R18, P5, R20, R14, RZ ;  /* 0x0000000e14127210 */ /* 0x010fe20007fbe0ff */
[----:B---3-5:R-:W-:Y:S01]  /*2fe0*/  FMUL R15, R61, R8 ;  /* 0x000000083d0f7220 */ /* 0x028fe20000400000 */
        /* <DEDUP_REMOVED lines=11> */
.L_x_69:
[----:B------:R-:W-:Y:S05]  /*30a0*/  BSYNC B1 ;  /* 0x0000000000017941 */ /* 0x000fea0003800000 */
.L_x_68:
[----:B---3-5:R-:W-:Y:S01]  /*30b0*/  FMUL R18, R61, R8 ;  /* 0x000000083d127220 */ /* 0x028fe20000400000 */
[----:B------:R-:W-:Y:S01]  /*30c0*/  IMAD.X R33, R29, 0x1, R12, P5 ;  /* 0x000000011d217824 */ /* 0x000fe200028e060c */
[----:B------:R-:W-:Y:S01]  /*30d0*/  ISETP.GT.AND P6, PT, R10, RZ, P4 ;  /* 0x000000ff0a00720c */ /* 0x000fe200027c4270 */
[----:B------:R-:W-:Y:S01]  /*30e0*/  BSSY B1, `(.L_x_70) ;  /* 0x0000008000017945 */ /* 0x000fe20003800000 */
[----:B------:R-:W-:Y:S01]  /*30f0*/  FFMA R47, R47, R7, R18 ;  /* 0x000000072f2f7223 */ /* 0x000fe20000000012 */
[----:B------:R-:W-:Y:S02]  /*3100*/  IADD3 R18, P2, R16, UR9, RZ ;  /* 0x0000000910127c10 */ /* 0x000fe4000ff5e0ff */
[----:B----4-:R-:W-:Y:S02]  /*3110*/  IADD3 R20, P5, R24, R63, RZ ;  /* 0x0000003f18147210 */ /* 0x010fe40007fbe0ff */
[----:B------:R3:W-:Y:S01]  /*3120*/  @P1 STG.E desc[UR14][R32.64], R47 ;  /* 0x0000002f20001986 */ /* 0x0007e2000c10190e */
[----:B------:R-:W-:-:S05]  /*3130*/  IADD3.X R19, R17, UR10, RZ, P2, !PT ;  /* 0x0000000a11137c10 */ /* 0x000fca00097fe4ff */
[----:B------:R-:W-:Y:S05]  /*3140*/  @!P6 BRA `(.L_x_71) ;  /* 0x000000000004e947 */ /* 0x000fea0003800000 */
[----:B------:R4:W5:Y:S02]  /*3150*/  LDG.E.LTC128B R61, desc[UR14][R18.64] ;  /* 0x0000000e123d7981 */ /* 0x000964000c1e1920 */
.L_x_71:
[----:B------:R-:W-:Y:S05]  /*3160*/  BSYNC B1 ;  /* 0x0000000000017941 */ /* 0x000fea0003800000 */
.L_x_70:
[----:B------:R-:W-:Y:S01]  /*3170*/  ISETP.GT.AND P2, PT, R11, 0x31, PT ;  /* 0x000000310b00780c */ /* 0x000fe20003f44270 */
[----:B-----5:R-:W-:Y:S01]  /*3180*/  FMUL R15, R61, R8 ;  /* 0x000000083d0f7220 */ /* 0x020fe20000400000 */
[----:B------:R-:W-:Y:S01]  /*3190*/  IMAD.X R21, R25, 0x1, R13, P5 ;  /* 0x0000000119157824 */ /* 0x000fe200028e060d */
[----:B------:R-:W-:Y:S01]  /*31a0*/  BSSY B1, `(.L_x_72) ;  /* 0x0000009000017945 */ /* 0x000fe20003800000 */
[----:B------:R-:W-:Y:S01]  /*31b0*/  ISETP.GT.AND P1, PT, R10, RZ, P2 ;  /* 0x000000ff0a00720c */ /* 0x000fe20001724270 */
[----:B------:R-:W-:Y:S01]  /*31c0*/  FFMA R15, R48, R7, R15 ;  /* 0x00000007300f7223 */ /* 0x000fe2000000000f */
[----:B------:R-:W-:-:S04]  /*31d0*/  IADD3 R28, P5, R30, R63, RZ ;  /* 0x0000003f1e1c7210 */ /* 0x000fc80007fbe0ff */
[----:B------:R0:W-:Y:S01]  /*31e0*/  @P6 STG.E desc[UR14][R20.64], R15 ;  /* 0x0000000f14006986 */ /* 0x0001e2000c10190e */
[----:B--2---:R-:W-:-:S04]  /*31f0*/  IADD3 R22, P6, R26, UR9, RZ ;  /* 0x000000091a167c10 */ /* 0x004fc8000ffde0ff */
[----:B------:R-:W-:Y:S02]  /*3200*/  IADD3.X R23, R27, UR10, RZ, P6, !PT ;  /* 0x0000000a1b177c10 */ /* 0x000fe4000b7fe4ff */
[----:B------:R-:W-:Y:S07]  /*3210*/  @!P1 BRA `(.L_x_73) ;  /* 0x0000000000049947 */ /* 0x000fee0003800000 */
[----:B------:R2:W5:Y:S02]  /*3220*/  LDG.E.LTC128B R61, desc[UR14][R22.64] ;  /* 0x0000000e163d7981 */ /* 0x000564000c1e1920 */
.L_x_73:
[----:B------:R-:W-:Y:S05]  /*3230*/  BSYNC B1 ;  /* 0x0000000000017941 */ /* 0x000fea0003800000 */
.L_x_72:
[----:B---3-5:R-:W-:Y:S01]  /*3240*/  FMUL R32, R61, R8 ;  /* 0x000000083d207220 */ /* 0x028fe20000400000 */
        /* <DEDUP_REMOVED lines=9> */
.L_x_75:
[----:B------:R-:W-:Y:S05]  /*32e0*/  BSYNC B1 ;  /* 0x0000000000017941 */ /* 0x000fea0003800000 */
.L_x_74:
[----:B---3--:R-:W-:Y:S01]  /*32f0*/  IADD3 R16, P5, R24, R14, RZ ;  /* 0x0000000e18107210 */ /* 0x008fe20007fbe0ff */
[----:B0----5:R-:W-:Y:S01]  /*3300*/  FMUL R15, R61, R8 ;  /* 0x000000083d0f7220 */ /* 0x021fe20000400000 */
        /* <DEDUP_REMOVED lines=11> */
.L_x_77:
[----:B------:R-:W-:Y:S05]  /*33c0*/  BSYNC B1 ;  /* 0x0000000000017941 */ /* 0x000fea0003800000 */
.L_x_76:
[----:B0----5:R-:W-:Y:S01]  /*33d0*/  FMUL R16, R61, R8 ;  /* 0x000000083d107220 */ /* 0x021fe20000400000 */
[----:B------:R-:W-:Y:S01]  /*33e0*/  IMAD.X R33, R31, 0x1, R12, P5 ;  /* 0x000000011f217824 */ /* 0x000fe200028e060c */
[----:B------:R-:W-:Y:S01]  /*33f0*/  ISETP.GT.AND P6, PT, R10, RZ, P1 ;  /* 0x000000ff0a00720c */ /* 0x000fe20000fc4270 */
[----:B------:R-:W-:Y:S01]  /*3400*/  BSSY B1, `(.L_x_78) ;  /* 0x0000008000017945 */ /* 0x000fe20003800000 */
[----:B------:R-:W-:Y:S01]  /*3410*/  FFMA R51, R51, R7, R16 ;  /* 0x0000000733337223 */ /* 0x000fe20000000010 */
[----:B---3--:R-:W-:-:S04]  /*3420*/  IADD3 R24, P4, R20, R63, RZ ;  /* 0x0000003f14187210 */ /* 0x008fc80007f9e0ff */
[----:B------:R0:W-:Y:S06]  /*3430*/  @P2 STG.E desc[UR14][R32.64], R51 ;  /* 0x0000003320002986 */ /* 0x0001ec000c10190e */
[----:B------:R-:W-:Y:S05]  /*3440*/  @!P6 BRA `(.L_x_79) ;  /* 0x00000000000ce947 */ /* 0x000fea0003800000 */
[----:B------:R-:W-:-:S04]  /*3450*/  IADD3 R16, P2, R18, UR9, RZ ;  /* 0x0000000912107c10 */ /* 0x000fc8000ff5e0ff */
[----:B------:R-:W-:-:S05]  /*3460*/  IADD3.X R17, R19, UR10, RZ, P2, !PT ;  /* 0x0000000a13117c10 */ /* 0x000fca00097fe4ff */
[----:B------:R3:W5:Y:S04]  /*3470*/  LDG.E.LTC128B R61, desc[UR14][R16.64] ;  /* 0x0000000e103d7981 */ /* 0x000768000c1e1920 */
.L_x_79:
[----:B------:R-:W-:Y:S05]  /*3480*/  BSYNC B1 ;  /* 0x0000000000017941 */ /* 0x000fea0003800000 */
.L_x_78:
        /* <DEDUP_REMOVED lines=8> */
[----:B---3--:R-:W-:-:S04]  /*3510*/  IADD3 R16, P6, R22, UR9, RZ ;  /* 0x0000000916107c10 */ /* 0x008fc8000ffde0ff */
[----:B------:R-:W-:Y:S02]  /*3520*/  IADD3.X R17, R23, UR10, RZ, P6, !PT ;  /* 0x0000000a17117c10 */ /* 0x000fe4000b7fe4ff */
[----:B------:R-:W-:Y:S07]  /*3530*/  @!P5 BRA `(.L_x_81) ;  /* 0x000000000004d947 */ /* 0x000fee0003800000 */
[----:B------:R3:W5:Y:S02]  /*3540*/  LDG.E.LTC128B R61, desc[UR14][R16.64] ;  /* 0x0000000e103d7981 */ /* 0x000764000c1e1920 */
.L_x_81:
[----:B------:R-:W-:Y:S05]  /*3550*/  BSYNC B1 ;  /* 0x0000000000017941 */ /* 0x000fea0003800000 */
.L_x_80:
[----:B---3-5:R-:W-:Y:S01]  /*3560*/  FMUL R16, R61, R8 ;  /* 0x000000083d107220 */ /* 0x028fe20000400000 */
[----:B------:R-:W-:Y:S01]  /*3570*/  IMAD.X R27, R29, 0x1, R13, P4 ;  /* 0x000000011d1b7824 */ /* 0x000fe200020e060d */
[----:B------:R-:W-:Y:S01]  /*3580*/  ISETP.GT.AND P1, PT, R10, 0x8, P1 ;  /* 0x000000080a00780c */ /* 0x000fe20000f24270 */
        /* <DEDUP_REMOVED lines=8> */
.L_x_83:
[----:B------:R-:W-:Y:S05]  /*3610*/  BSYNC B1 ;  /* 0x0000000000017941 */ /* 0x000fea0003800000 */
.L_x_82:
[----:B------:R-:W-:Y:S01]  /*3620*/  ISETP.GT.AND P2, PT, R10, 0x8, P2 ;  /* 0x000000080a00780c */ /* 0x000fe20001744270 */
[----:B-----5:R-:W-:Y:S01]  /*3630*/  FMUL R11, R61, R8 ;  /* 0x000000083d0b7220 */ /* 0x020fe20000400000 */
[----:B------:R-:W-:Y:S01]  /*3640*/  IMAD.X R25, R21, 0x1, R12, P6 ;  /* 0x0000000115197824 */ /* 0x000fe200030e060c */
[----:B------:R-:W-:Y:S02]  /*3650*/  BSSY B1, `(.L_x_84) ;  /* 0x0000007000017945 */ /* 0x000fe40003800000 */
[----:B------:R-:W-:-:S05]  /*3660*/  FFMA R13, R54, R7, R11 ;  /* 0x00000007360d7223 */ /* 0x000fca000000000b */
[----:B------:R0:W-:Y:S01]  /*3670*/  @P1 STG.E desc[UR14][R24.64], R13 ;  /* 0x0000000d18001986 */ /* 0x0001e2000c10190e */
[----:B------:R-:W-:-:S04]  /*3680*/  IADD3 R10, P1, R22, UR7, RZ ;  /* 0x00000007160a7c10 */ /* 0x000fc8000ff3e0ff */
[----:B------:R-:W-:Y:S01]  /*3690*/  IADD3.X R11, R23, UR8, RZ, P1, !PT ;  /* 0x00000008170b7c10 */ /* 0x000fe20008ffe4ff */
[----:B------:R-:W-:Y:S08]  /*36a0*/  @!P2 BRA `(.L_x_85) ;  /* 0x000000000004a947 */ /* 0x000ff00003800000 */
[----:B------:R0:W5:Y:S02]  /*36b0*/  LDG.E.LTC128B R61, desc[UR14][R10.64] ;  /* 0x0000000e0a3d7981 */ /* 0x000164000c1e1920 */
.L_x_85:
[----:B------:R-:W-:Y:S05]  /*36c0*/  BSYNC B1 ;  /* 0x0000000000017941 */ /* 0x000fea0003800000 */
.L_x_84:
[----:B------:R-:W-:Y:S05]  /*36d0*/  @!P2 BRA `(.L_x_86) ;  /* 0x0000000800d4a947 */ /* 0x000fea0003800000 */
[----:B------:R-:W-:Y:S01]  /*36e0*/  IADD3 R14, P1, R28, R14, RZ ;  /* 0x0000000e1c0e7210 */ /* 0x000fe20007f3e0ff */
[----:B0----5:R-:W-:-:S04]  /*36f0*/  FMUL R10, R61, R8 ;  /* 0x000000083d0a7220 */ /* 0x021fc80000400000 */
[----:B------:R-:W-:Y:S02]  /*3700*/  IMAD.X R15, R29, 0x1, R12, P1 ;  /* 0x000000011d0f7824 */ /* 0x000fe400008e060c */
[----:B------:R-:W-:-:S05]  /*3710*/  FFMA R55, R55, R7, R10 ;  /* 0x0000000737377223 */ /* 0x000fca000000000a */
[----:B------:R0:W-:Y:S01]  /*3720*/  STG.E desc[UR14][R14.64], R55 ;  /* 0x000000370e007986 */ /* 0x0001e2000c10190e */
[----:B------:R-:W-:Y:S05]  /*3730*/  BRA `(.L_x_86) ;  /* 0x0000000800bc7947 */ /* 0x000fea0003800000 */
.L_x_27:
[----:B------:R-:W-:Y:S01]  /*3740*/  ISETP.GT.AND P5, PT, R11, 0x1, PT ;  /* 0x000000010b00780c */ /* 0x000fe20003fa4270 */
[----:B------:R-:W-:Y:S01]  /*3750*/  ULDC.64 UR8, c[0x0][0x6c0] ;  /* 0x0001b00000087ab9 */ /* 0x000fe20000000a00 */
[----:B------:R-:W-:Y:S01]  /*3760*/  ISETP.GT.AND P1, PT, R10, 0x8, P1 ;  /* 0x000000080a00780c */ /* 0x000fe20000f24270 */
[-C--:B--2---:R-:W-:Y:S01]  /*3770*/  FMUL R17, R24, R7.reuse ;  /* 0x0000000718117220 */ /* 0x084fe20000400000 */
[----:B------:R-:W-:Y:S01]  /*3780*/  LEA R12, P6, R58, UR8, 0x2 ;  /* 0x000000083a0c7c11 */ /* 0x000fe2000f8c10ff */
[-C--:B------:R-:W-:Y:S01]  /*3790*/  FMUL R25, R25, R7.reuse ;  /* 0x0000000719197220 */ /* 0x080fe20000400000 */
[----:B------:R-:W-:Y:S01]  /*37a0*/  ISETP.GT.AND P2, PT, R10, RZ, P5 ;  /* 0x000000ff0a00720c */ /* 0x000fe20002f44270 */
[-C--:B------:R-:W-:Y:S01]  /*37b0*/  FMUL R21, R26, R7.reuse ;  /* 0x000000071a157220 */ /* 0x080fe20000400000 */
[----:B------:R-:W-:Y:S01]  /*37c0*/  LEA.HI.X R13, R58, UR9, R23, 0x2, P6 ;  /* 0x000000093a0d7c11 */ /* 0x000fe2000b0f1417 */
[C---:B------:R-:W-:Y:S01]  /*37d0*/  IMAD.SHL.U32 R57, R66.reuse, 0x20, RZ ;  /* 0x0000002042397824 */ /* 0x040fe200078e00ff */
[-C--:B------:R-:W-:Y:S01]  /*37e0*/  LEA R14, P6, R66, R12.reuse, 0x2 ;  /* 0x0000000c420e7211 */ /* 0x080fe200078c10ff */
[----:B------:R-:W-:Y:S01]  /*37f0*/  FMUL R27, R27, R7 ;  /* 0x000000071b1b7220 */ /* 0x000fe20000400000 */
[----:B------:R-:W-:Y:S01]  /*3800*/  ISETP.GT.AND P5, PT, R10, 0x8, P5 ;  /* 0x000000080a00780c */ /* 0x000fe20002fa4270 */
[----:B------:R0:W-:Y:S01]  /*3810*/  @P4 STG.E desc[UR14][R12.64], R17 ;  /* 0x000000110c004986 */ /* 0x0001e2000c10190e */
[--C-:B------:R-:W-:Y:S01]  /*3820*/  LEA.HI.X R15, R66, R13, R67.reuse, 0x2, P6 ;  /* 0x0000000d420f7211 */ /* 0x100fe200030f1443 */
[-C--:B------:R-:W-:Y:S01]  /*3830*/  FMUL R23, R28, R7.reuse ;  /* 0x000000071c177220 */ /* 0x080fe20000400000 */
[----:B------:R-:W-:Y:S01]  /*3840*/  ISETP.GT.AND P4, PT, R11, 0x8, PT ;  /* 0x000000080b00780c */ /* 0x000fe20003f84270 */
[-C--:B------:R-:W-:Y:S01]  /*3850*/  FMUL R29, R29, R7.reuse ;  /* 0x000000071d1d7220 */ /* 0x080fe20000400000 */
[----:B------:R-:W-:Y:S01]  /*3860*/  SHF.L.U64.HI R67, R66, 0x5, R67 ;  /* 0x0000000542437819 */ /* 0x000fe20000010243 */
[----:B------:R1:W-:Y:S01]  /*3870*/  @P2 STG.E desc[UR14][R14.64], R25 ;  /* 0x000000190e002986 */ /* 0x0003e2000c10190e */
[C---:B------:R-:W-:Y:S01]  /*3880*/  ISETP.GT.AND P6, PT, R10.reuse, RZ, P4 ;  /* 0x000000ff0a00720c */ /* 0x040fe200027c4270 */
[-C--:B------:R-:W-:Y:S01]  /*3890*/  FMUL R31, R31, R7.reuse ;  /* 0x000000071f1f7220 */ /* 0x080fe20000400000 */
[----:B------:R-:W-:Y:S01]  /*38a0*/  ISETP.GT.AND P2, PT, R11, 0x9, PT ;  /* 0x000000090b00780c */ /* 0x000fe20003f44270 */
[----:B------:R2:W-:Y:S01]  /*38b0*/  @P1 STG.E desc[UR14][R12.64+0x20], R21 ;  /* 0x000020150c001986 */ /* 0x0005e2000c10190e */
[----:B------:R-:W-:Y:S01]  /*38c0*/  IADD3 R16, P1, R57, R12, RZ ;  /* 0x0000000c39107210 */ /* 0x000fe20007f3e0ff */
[-C--:B------:R-:W-:Y:S01]  /*38d0*/  FMUL R33, R33, R7.reuse ;  /* 0x0000000721217220 */ /* 0x080fe20000400000 */
[C---:B------:R-:W-:Y:S01]  /*38e0*/  ISETP.GT.AND P4, PT, R10.reuse, 0x8, P4 ;  /* 0x000000080a00780c */ /* 0x040fe20002784270 */
[----:B------:R3:W-:Y:S01]  /*38f0*/  @P5 STG.E desc[UR14][R14.64+0x20], R27 ;  /* 0x0000201b0e005986 */ /* 0x0007e2000c10190e */
[----:B------:R-:W-:Y:S01]  /*3900*/  IADD3 R18, P5, R57, R14, RZ ;  /* 0x0000000e39127210 */ /* 0x000fe20007fbe0ff */
[C---:B0-----:R-:W-:Y:S01]  /*3910*/  IMAD.X R17, R67.reuse, 0x1, R13, P1 ;  /* 0x0000000143117824 */ /* 0x041fe200008e060d */
[----:B------:R-:W-:Y:S01]  /*3920*/  ISETP.GT.AND P1, PT, R10, RZ, P2 ;  /* 0x000000ff0a00720c */ /* 0x000fe20001724270 */
[-C--:B-1----:R-:W-:Y:S01]  /*3930*/  FMUL R25, R30, R7.reuse ;  /* 0x000000071e197220 */ /* 0x082fe20000400000 */
[----:B------:R-:W-:Y:S01]  /*3940*/  ISETP.GT.AND P2, PT, R10, 0x8, P2 ;  /* 0x000000080a00780c */ /* 0x000fe20001744270 */
[----:B------:R-:W-:Y:S01]  /*3950*/  IMAD.X R19, R67, 0x1, R15, P5 ;  /* 0x0000000143137824 */ /* 0x000fe200028e060f */
[----:B------:R0:W-:Y:S01]  /*3960*/  @P6 STG.E desc[UR14][R16.64], R23 ;  /* 0x0000001710006986 */ /* 0x0001e2000c10190e */
[----:B------:R-:W-:Y:S01]  /*3970*/  IADD3 R59, P6, R57, 0x20, RZ ;  /* 0x00000020393b7810 */ /* 0x000fe20007fde0ff */
[-C--:B------:R-:W-:Y:S01]  /*3980*/  FMUL R35, R35, R7.reuse ;  /* 0x0000000723237220 */ /* 0x080fe20000400000 */
[-C--:B------:R-:W-:Y:S01]  /*3990*/  FMUL R37, R37, R7.reuse ;  /* 0x0000000725257220 */ /* 0x080fe20000400000 */
[-C--:B------:R-:W-:Y:S01]  /*39a0*/  FMUL R39, R39, R7.reuse ;  /* 0x0000000727277220 */ /* 0x080fe20000400000 */
[----:B--2---:R-:W-:Y:S01]  /*39b0*/  IADD3 R12, P5, R59, R12, RZ ;  /* 0x0000000c3b0c7210 */ /* 0x004fe20007fbe0ff */
[----:B------:R-:W-:Y:S01]  /*39c0*/  IMAD.X R61, RZ, RZ, R67, P6 ;  /* 0x000000ffff3d7224 */ /* 0x000fe200030e0643 */
[----:B------:R-:W-:Y:S01]  /*39d0*/  IADD3 R20, P6, R57, R16, RZ ;  /* 0x0000001039147210 */ /* 0x000fe20007fde0ff */
[-C--:B---3--:R-:W-:Y:S01]  /*39e0*/  FMUL R27, R32, R7.reuse ;  /* 0x00000007201b7220 */ /* 0x088fe20000400000 */
[----:B------:R-:W-:Y:S01]  /*39f0*/  @P1 STG.E desc[UR14][R18.64], R29 ;  /* 0x0000001d12001986 */ /* 0x000fe2000c10190e */
[----:B------:R-:W-:Y:S01]  /*3a00*/  IMAD.X R13, R61, 0x1, R13, P5 ;  /* 0x000000013d0d7824 */ /* 0x000fe200028e060d */
[----:B------:R-:W-:Y:S01]  /*3a10*/  IADD3 R14, P5, R59, R14, RZ ;  /* 0x0000000e3b0e7210 */ /* 0x000fe20007fbe0ff */
[----:B------:R-:W-:Y:S01]  /*3a20*/  IMAD.X R21, R67, 0x1, R17, P6 ;  /* 0x0000000143157824 */ /* 0x000fe200030e0611 */
[----:B------:R-:W-:Y:S01]  /*3a30*/  ISETP.GT.AND P1, PT, R11, 0x10, PT ;  /* 0x000000100b00780c */ /* 0x000fe20003f24270 */
[-C--:B------:R-:W-:Y:S01]  /*3a40*/  FMUL R41, R41, R7.reuse ;  /* 0x0000000729297220 */ /* 0x080fe20000400000 */
[----:B------:R1:W-:Y:S01]  /*3a50*/  @P4 STG.E desc[UR14][R12.64], R25 ;  /* 0x000000190c004986 */ /* 0x0003e2000c10190e */
[----:B------:R-:W-:Y:S01]  /*3a60*/  IMAD.X R15, R61, 0x1, R15, P5 ;  /* 0x000000013d0f7824 */ /* 0x000fe200028e060f */
[C---:B------:R-:W-:Y:S01]  /*3a70*/  ISETP.GT.AND P5, PT, R10.reuse, RZ, P1 ;  /* 0x000000ff0a00720c */ /* 0x040fe20000fa4270 */
[-C--:B------:R-:W-:Y:S01]  /*3a80*/  FMUL R43, R43, R7.reuse ;  /* 0x000000072b2b7220 */ /* 0x080fe20000400000 */
[----:B------:R-:W-:Y:S01]  /*3a90*/  ISETP.GT.AND P4, PT, R11, 0x11, PT ;  /* 0x000000110b00780c */ /* 0x000fe20003f84270 */
[-C--:B------:R-:W-:Y:S01]  /*3aa0*/  FMUL R45, R45, R7.reuse ;  /* 0x000000072d2d7220 */ /* 0x080fe20000400000 */
[----:B------:R2:W-:Y:S01]  /*3ab0*/  @P2 STG.E desc[UR14][R14.64], R31 ;  /* 0x0000001f0e002986 */ /* 0x0005e2000c10190e */
[----:B------:R-:W-:Y:S01]  /*3ac0*/  IADD3 R22, P6, R57, R18, RZ ;  /* 0x0000001239167210 */ /* 0x000fe20007fde0ff */
[-C--:B------:R-:W-:Y:S01]  /*3ad0*/  FMUL R47, R47, R7.reuse ;  /* 0x000000072f2f7220 */ /* 0x080fe20000400000 */
[C---:B------:R-:W-:Y:S01]  /*3ae0*/  ISETP.GT.AND P2, PT, R10.reuse, RZ, P4 ;  /* 0x000000ff0a00720c */ /* 0x040fe20002744270 */
[-C--:B------:R-:W-:Y:S01]  /*3af0*/  FMUL R49, R49, R7.reuse ;  /* 0x0000000731317220 */ /* 0x080fe20000400000 */
[C---:B------:R-:W-:Y:S01]  /*3b00*/  ISETP.GT.AND P1, PT, R10.reuse, 0x8, P1 ;  /* 0x000000080a00780c */ /* 0x040fe20000f24270 */
[----:B0-----:R-:W-:Y:S01]  /*3b10*/  IMAD.X R23, R67, 0x1, R19, P6 ;  /* 0x0000000143177824 */ /* 0x001fe200030e0613 */
[----:B------:R-:W-:Y:S01]  /*3b20*/  ISETP.GT.AND P4, PT, R10, 0x8, P4 ;  /* 0x000000080a00780c */ /* 0x000fe20002784270 */
[-C--:B-1----:R-:W-:Y:S01]  /*3b30*/  FMUL R25, R34, R7.reuse ;  /* 0x0000000722197220 */ /* 0x082fe20000400000 */
[----:B------:R0:W-:Y:S01]  /*3b40*/  @P5 STG.E desc[UR14][R20.64], R27 ;  /* 0x0000001b14005986 */ /* 0x0001e2000c10190e */
[----:B------:R-:W-:Y:S01]  /*3b50*/  IADD3 R12, P5, R59, R16, RZ ;  /* 0x000000103b0c7210 */ /* 0x000fe20007fbe0ff */
[-C--:B------:R-:W-:Y:S01]  /*3b60*/  FMUL R51, R51, R7.reuse ;  /* 0x0000000733337220 */ /* 0x080fe20000400000 */
[----:B------:R-:W-:Y:S01]  /*3b70*/  IADD3 R16, P6, R57, R20, RZ ;  /* 0x0000001439107210 */ /* 0x000fe20007fde0ff */
[-C--:B------:R-:W-:Y:S01]  /*3b80*/  FMUL R53, R53, R7.reuse ;  /* 0x0000000735357220 */ /* 0x080fe20000400000 */
[-C--:B------:R-:W-:Y:S01]  /*3b90*/  FMUL R55, R55, R7.reuse ;  /* 0x0000000737377220 */ /* 0x080fe20000400000 */
[----:B------:R-:W-:Y:S01]  /*3ba0*/  IMAD.X R13, R61, 0x1, R17, P5 ;  /* 0x000000013d0d7824 */ /* 0x000fe200028e0611 */
[----:B--2---:R-:W-:Y:S01]  /*3bb0*/  IADD3 R14, P5, R59, R18, RZ ;  /* 0x000000123b0e7210 */ /* 0x004fe20007fbe0ff */
[----:B------:R-:W-:Y:S01]  /*3bc0*/  @P2 STG.E desc[UR14][R22.64], R33 ;  /* 0x0000002116002986 */ /* 0x000fe2000c10190e */
[----:B------:R-:W-:Y:S01]  /*3bd0*/  ISETP.GT.AND P2, PT, R11, 0x18, PT ;  /* 0x000000180b00780c */ /* 0x000fe20003f44270 */
[----:B------:R-:W-:Y:S01]  /*3be0*/  IMAD.X R17, R67, 0x1, R21, P6 ;  /* 0x0000000143117824 */ /* 0x000fe200030e0615 */
[----:B------:R-:W-:Y:S01]  /*3bf0*/  IADD3 R18, P6, R57, R22, RZ ;  /* 0x0000001639127210 */ /* 0x000fe20007fde0ff */
[----:B------:R-:W-:Y:S01]  /*3c00*/  IMAD.X R15, R61, 0x1, R19, P5 ;  /* 0x000000013d0f7824 */ /* 0x000fe200028e0613 */
[----:B------:R-:W-:Y:S01]  /*3c10*/  ISETP.GT.AND P5, PT, R10, RZ, P2 ;  /* 0x000000ff0a00720c */ /* 0x000fe200017a4270 */
[----:B------:R1:W-:Y:S01]  /*3c20*/  @P1 STG.E desc[UR14][R12.64], R25 ;  /* 0x000000190c001986 */ /* 0x0003e2000c10190e */
[----:B------:R-:W-:Y:S01]  /*3c30*/  ISETP.GT.AND P1, PT, R11, 0x19, PT ;  /* 0x000000190b00780c */ /* 0x000fe20003f24270 */
[----:B0-----:R-:W-:Y:S01]  /*3c40*/  FMUL R27, R36, R7 ;  /* 0x00000007241b7220 */ /* 0x001fe20000400000 */
[C---:B------:R-:W-:Y:S01]  /*3c50*/  ISETP.GT.AND P2, PT, R10.reuse, 0x8, P2 ;  /* 0x000000080a00780c */ /* 0x040fe20001744270 */
[----:B------:R0:W-:Y:S01]  /*3c60*/  @P4 STG.E desc[UR14][R14.64], R35 ;  /* 0x000000230e004986 */ /* 0x0001e2000c10190e */
[C---:B------:R-:W-:Y:S01]  /*3c70*/  ISETP.GT.AND P4, PT, R10.reuse, RZ, P1 ;  /* 0x000000ff0a00720c */ /* 0x040fe20000f84270 */
[----:B------:R-:W-:Y:S01]  /*3c80*/  IMAD.X R19, R67, 0x1, R23, P6 ;  /* 0x0000000143137824 */ /* 0x000fe200030e0617 */
[----:B------:R-:W-:-:S05]  /*3c90*/  ISETP.GT.AND P1, PT, R10, 0x8, P1 ;  /* 0x000000080a00780c */ /* 0x000fca0000f24270 */
[----:B------:R2:W-:Y:S01]  /*3ca0*/  @P5 STG.E desc[UR14][R16.64], R27 ;  /* 0x0000001b10005986 */ /* 0x0005e2000c10190e */
[----:B-1----:R-:W-:Y:S01]  /*3cb0*/  IADD3 R12, P5, R59, R20, RZ ;  /* 0x000000143b0c7210 */ /* 0x002fe20007fbe0ff */
[----:B------:R-:W-:Y:S01]  /*3cc0*/  FMUL R25, R38, R7 ;  /* 0x0000000726197220 */ /* 0x000fe20000400000 */
[----:B------:R-:W-:-:S03]  /*3cd0*/  IADD3 R20, P6, R57, R16, RZ ;  /* 0x0000001039147210 */ /* 0x000fc60007fde0ff */
[----:B------:R-:W-:Y:S01]  /*3ce0*/  IMAD.X R13, R61, 0x1, R21, P5 ;  /* 0x000000013d0d7824 */ /* 0x000fe200028e0615 */
[----:B0-----:R-:W-:Y:S01]  /*3cf0*/  IADD3 R14, P5, R59, R22, RZ ;  /* 0x000000163b0e7210 */ /* 0x001fe20007fbe0ff */
        /* <DEDUP_REMOVED lines=8> */
[----:B--2---:R-:W-:Y:S01]  /*3d80*/  FMUL R27, R40, R7 ;  /* 0x00000007281b7220 */ /* 0x004fe20000400000 */
[C---:B------:R-:W-:Y:S01]  /*3d90*/  ISETP.GT.AND P4, PT, R10.reuse, 0x8, P4 ;  /* 0x000000080a00780c */ /* 0x040fe20002784270 */
[----:B------:R1:W-:Y:S01]  /*3da0*/  @P1 STG.E desc[UR14][R14.64], R39 ;  /* 0x000000270e001986 */ /* 0x0003e2000c10190e */
[C---:B------:R-:W-:Y:S01]  /*3db0*/  ISETP.GT.AND P1, PT, R10.reuse, RZ, P2 ;  /* 0x000000ff0a00720c */ /* 0x040fe20001724270 */
[----:B------:R-:W-:Y:S01]  /*3dc0*/  IMAD.X R23, R67, 0x1, R19, P6 ;  /* 0x0000000143177824 */ /* 0x000fe200030e0613 */
[----:B------:R-:W-:-:S05]  /*3dd0*/  ISETP.GT.AND P2, PT, R10, 0x8, P2 ;  /* 0x000000080a00780c */ /* 0x000fca0001744270 */
[----:B------:R2:W-:Y:S01]  /*3de0*/  @P5 STG.E desc[UR14][R20.64], R27 ;  /* 0x0000001b14005986 */ /* 0x0005e2000c10190e */
[----:B0-----:R-:W-:Y:S01]  /*3df0*/  IADD3 R12, P5, R59, R16, RZ ;  /* 0x000000103b0c7210 */ /* 0x001fe20007fbe0ff */
[----:B------:R-:W-:Y:S01]  /*3e00*/  FMUL R25, R42, R7 ;  /* 0x000000072a197220 */ /* 0x000fe20000400000 */
[----:B------:R-:W-:-:S03]  /*3e10*/  IADD3 R16, P6, R57, R20, RZ ;  /* 0x0000001439107210 */ /* 0x000fc60007fde0ff */
[----:B------:R-:W-:Y:S01]  /*3e20*/  IMAD.X R13, R61, 0x1, R17, P5 ;  /* 0x000000013d0d7824 */ /* 0x000fe200028e0611 */
[----:B-1----:R-:W-:Y:S01]  /*3e30*/  IADD3 R14, P5, R59, R18, RZ ;  /* 0x000000123b0e7210 */ /* 0x002fe20007fbe0ff */
        /* <DEDUP_REMOVED lines=9> */
[----:B------:R-:W-:Y:S01]  /*3ed0*/  IMAD.X R19, R67, 0x1, R23, P6 ;  /* 0x0000000143137824 */ /* 0x000fe200030e0617 */
[----:B------:R1:W-:Y:S01]  /*3ee0*/  @P2 STG.E desc[UR14][R14.64], R43 ;  /* 0x0000002b0e002986 */ /* 0x0003e2000c10190e */
[----:B------:R-:W-:-:S02]  /*3ef0*/  ISETP.GT.AND P2, PT, R10, RZ, P4 ;  /* 0x000000ff0a00720c */ /* 0x000fc40002744270 */
[C---:B------:R-:W-:Y:S02]  /*3f00*/  ISETP.GT.AND P1, PT, R10.reuse, 0x8, P1 ;  /* 0x000000080a00780c */ /* 0x040fe40000f24270 */
[----:B------:R-:W-:-:S03]  /*3f10*/  ISETP.GT.AND P4, PT, R10, 0x8, P4 ;  /* 0x000000080a00780c */ /* 0x000fc60002784270 */
        /* <DEDUP_REMOVED lines=21> */
[C---:B0-----:R-:W-:Y:S01]  /*4070*/  IADD3 R12, P5, R59.reuse, R16, RZ ;  /* 0x000000103b0c7210 */ /* 0x041fe20007fbe0ff */
[----:B------:R-:W-:Y:S01]  /*4080*/  FMUL R25, R50, R7 ;  /* 0x0000000732197220 */ /* 0x000fe20000400000 */
[----:B-1----:R-:W-:-:S03]  /*4090*/  IADD3 R14, P6, R59, R18, RZ ;  /* 0x000000123b0e7210 */ /* 0x002fc60007fde0ff */
[----:B------:R-:W-:Y:S01]  /*40a0*/  IMAD.X R13, R61, 0x1, R17, P5 ;  /* 0x000000013d0d7824 */ /* 0x000fe200028e0611 */
[----:B------:R-:W-:Y:S01]  /*40b0*/  @P4 STG.E desc[UR14][R22.64], R49 ;  /* 0x0000003116004986 */ /* 0x000fe2000c10190e */
[----:B------:R-:W-:Y:S01]  /*40c0*/  ISETP.GT.AND P4, PT, R11, 0x38, PT ;  /* 0x000000380b00780c */ /* 0x000fe20003f84270 */
[----:B------:R-:W-:Y:S01]  /*40d0*/  IMAD.X R15, R61, 0x1, R19, P6 ;  /* 0x000000013d0f7824 */ /* 0x000fe200030e0613 */
[----:B------:R-:W-:Y:S01]  /*40e0*/  ISETP.GT.AND P5, PT, R11, 0x39, PT ;  /* 0x000000390b00780c */ /* 0x000fe20003fa4270 */
[----:B------:R0:W-:Y:S01]  /*40f0*/  @P2 STG.E desc[UR14][R12.64], R25 ;  /* 0x000000190c002986 */ /* 0x0001e2000c10190e */
[-C--:B------:R-:W-:Y:S02]  /*4100*/  IADD3 R16, P2, R57, R20.reuse, RZ ;  /* 0x0000001439107210 */ /* 0x080fe40007f5e0ff */
[----:B--2---:R-:W-:Y:S01]  /*4110*/  IADD3 R20, P6, R59, R20, RZ ;  /* 0x000000143b147210 */ /* 0x004fe20007fde0ff */
[----:B------:R1:W-:Y:S01]  /*4120*/  @P1 STG.E desc[UR14][R14.64], R51 ;  /* 0x000000330e001986 */ /* 0x0003e2000c10190e */
[C---:B------:R-:W-:Y:S01]  /*4130*/  ISETP.GT.AND P1, PT, R10.reuse, RZ, P4 ;  /* 0x000000ff0a00720c */ /* 0x040fe20002724270 */
[--C-:B------:R-:W-:Y:S01]  /*4140*/  IMAD.X R17, R67, 0x1, R21.reuse, P2 ;  /* 0x0000000143117824 */ /* 0x100fe200010e0615 */
[----:B------:R-:W-:Y:S01]  /*4150*/  ISETP.GT.AND P2, PT, R10, RZ, P5 ;  /* 0x000000ff0a00720c */ /* 0x000fe20002f44270 */
[----:B------:R-:W-:Y:S01]  /*4160*/  IMAD.X R21, R61, 0x1, R21, P6 ;  /* 0x000000013d157824 */ /* 0x000fe200030e0615 */
[----:B------:R-:W-:-:S02]  /*4170*/  IADD3 R18, P6, R57, R22, RZ ;  /* 0x0000001639127210 */ /* 0x000fc40007fde0ff */
[----:B------:R-:W-:Y:S01]  /*4180*/  ISETP.GT.AND P4, PT, R10, 0x8, P4 ;  /* 0x000000080a00780c */ /* 0x000fe20002784270 */
[-C--:B0-----:R-:W-:Y:S01]  /*4190*/  FMUL R13, R52, R7.reuse ;  /* 0x00000007340d7220 */ /* 0x081fe20000400000 */
[----:B------:R-:W-:Y:S01]  /*41a0*/  ISETP.GT.AND P5, PT, R10, 0x8, P5 ;  /* 0x000000080a00780c */ /* 0x000fe20002fa4270 */
[--C-:B------:R-:W-:Y:S01]  /*41b0*/  IMAD.X R19, R67, 0x1, R23.reuse, P6 ;  /* 0x0000000143137824 */ /* 0x100fe200030e0617 */
[----:B------:R-:W-:Y:S01]  /*41c0*/  IADD3 R10, P6, R59, R22, RZ ;  /* 0x000000163b0a7210 */ /* 0x000fe20007fde0ff */
[----:B-1----:R-:W-:Y:S02]  /*41d0*/  FMUL R15, R54, R7 ;  /* 0x00000007360f7220 */ /* 0x002fe40000400000 */
[----:B------:R0:W-:Y:S02]  /*41e0*/  @P1 STG.E desc[UR14][R16.64], R13 ;  /* 0x0000000d10001986 */ /* 0x0001e4000c10190e */
[----:B------:R-:W-:Y:S02]  /*41f0*/  IMAD.X R11, R61, 0x1, R23, P6 ;  /* 0x000000013d0b7824 */ /* 0x000fe400030e0617 */
[----:B------:R0:W-:Y:S04]  /*4200*/  @P2 STG.E desc[UR14][R18.64], R53 ;  /* 0x0000003512002986 */ /* 0x0001e8000c10190e */
[----:B------:R0:W-:Y:S04]  /*4210*/  @P4 STG.E desc[UR14][R20.64], R15 ;  /* 0x0000000f14004986 */ /* 0x0001e8000c10190e */
[----:B------:R0:W-:Y:S02]  /*4220*/  @P5 STG.E desc[UR14][R10.64], R55 ;  /* 0x000000370a005986 */ /* 0x0001e4000c10190e */
.L_x_86:
[----:B------:R-:W-:Y:S05]  /*4230*/  BSYNC B0 ;  /* 0x0000000000007941 */ /* 0x000fea0003800000 */
.L_x_26:
[----:B------:R-:W-:Y:S01]  /*4240*/  ULDC UR8, c[0x0][0xc] ;  /* 0x0000030000087ab9 */ /* 0x000fe20000000800 */
[----:B------:R-:W-:Y:S01]  /*4250*/  ULDC UR9, c[0x0][0x10] ;  /* 0x0000040000097ab9 */ /* 0x000fe20000000800 */
[----:B0-----:R-:W0:Y:S01]  /*4260*/  LDC R11, c[0x0][0x14] ;  /* 0x00000500ff0b7b82 */ /* 0x001e220000000800 */
[----:B------:R-:W-:Y:S01]  /*4270*/  UIMAD.WIDE.U32 UR8, UR8, UR9, URZ ;  /* 0x00000009080872a5 */ /* 0x000fe2000f8e003f */
[----:B------:R-:W-:Y:S01]  /*4280*/  PRMT R10, RZ, 0x7610, R10 ;  /* 0x00007610ff0a7816 */ /* 0x000fe2000000000a */
[----:B----4-:R-:W-:Y:S02]  /*4290*/  IMAD.MOV.U32 R18, RZ, RZ, -0x1 ;  /* 0xffffffffff127424 */ /* 0x010fe400078e00ff */
[----:B------:R-:W-:Y:S02]  /*42a0*/  IMAD.MOV.U32 R12, RZ, RZ, -0x1 ;  /* 0xffffffffff0c7424 */ /* 0x000fe400078e00ff */
[----:B0-----:R-:W-:-:S04]  /*42b0*/  IMAD.WIDE.U32 R4, R11, UR8, R4 ;  /* 0x000000080b047c25 */ /* 0x001fc8000f8e0004 */
[----:B------:R-:W-:Y:S01]  /*42c0*/  IMAD R11, R11, UR9, RZ ;  /* 0x000000090b0b7c24 */ /* 0x000fe2000f8e02ff */
[----:B------:R-:W-:Y:S02]  /*42d0*/  ULDC.64 UR8, c[0x0][0x750] ;  /* 0x0001d40000087ab9 */ /* 0x000fe40000000a00 */
[----:B------:R-:W-:Y:S01]  /*42e0*/  ISETP.GE.U32.AND P1, PT, R4, UR8, PT ;  /* 0x0000000804007c0c */ /* 0x000fe2000bf26070 */
[----:B------:R-:W-:-:S05]  /*42f0*/  IMAD.IADD R5, R5, 0x1, R11 ;  /* 0x0000000105057824 */ /* 0x000fca00078e020b */
[----:B------:R-:W-:-:S13]  /*4300*/  ISETP.GE.U32.AND.EX P1, PT, R5, UR9, PT, P1 ;  /* 0x0000000905007c0c */ /* 0x000fda000bf26110 */
[----:B------:R-:W-:Y:S05]  /*4310*/  @P1 BRA `(.L_x_87) ;  /* 0x0000000400641947 */ /* 0x000fea0003800000 */
[----:B--2---:R-:W0:Y:S01]  /*4320*/  S2R R22, SR_CTAID.X ;  /* 0x0000000000167919 */ /* 0x004e220000002500 */
[----:B---3--:R-:W2:Y:S01]  /*4330*/  LDC.64 R16, c[0x0][0x728] ;  /* 0x0001ca00ff107b82 */ /* 0x008ea20000000a00 */
[----:B------:R-:W-:Y:S01]  /*4340*/  ULDC UR7, c[0x0][0x150] ;  /* 0x0000540000077ab9 */ /* 0x000fe20000000800 */
[----:B------:R-:W-:Y:S01]  /*4350*/  IMAD.MOV.U32 R14, RZ, RZ, R4 ;  /* 0x000000ffff0e7224 */ /* 0x000fe200078e0004 */
[----:B------:R-:W3:Y:S01]  /*4360*/  S2R R24, SR_CTAID.Y ;  /* 0x0000000000187919 */ /* 0x000ee20000002600 */
[----:B------:R-:W-:-:S04]  /*4370*/  IMAD.MOV.U32 R15, RZ, RZ, R5 ;  /* 0x000000ffff0f7224 */ /* 0x000fc800078e0005 */
[----:B------:R-:W4:Y:S08]  /*4380*/  LDC R25, c[0x0][0x144] ;  /* 0x00005100ff197b82 */ /* 0x000f300000000800 */
[----:B------:R-:W1:Y:S08]  /*4390*/  LDC R18, c[0x0][0x730] ;  /* 0x0001cc00ff127b82 */ /* 0x000e700000000800 */
[----:B------:R-:W1:Y:S01]  /*43a0*/  LDC.64 R20, c[0x0][0x720] ;  /* 0x0001c800ff147b82 */ /* 0x000e620000000a00 */
[----:B--2---:R-:W-:-:S04]  /*43b0*/  ISETP.NE.U32.AND P1, PT, R16, RZ, PT ;  /* 0x000000ff1000720c */ /* 0x004fc80003f25070 */
[----:B------:R-:W-:Y:S02]  /*43c0*/  ISETP.NE.AND.EX P1, PT, R17, RZ, PT, P1 ;  /* 0x000000ff1100720c */ /* 0x000fe40003f25310 */
[----:B0-----:R-:W-:-:S05]  /*43d0*/  I2FP.F32.U32 R9, R22 ;  /* 0x0000001600097245 */ /* 0x001fca0000201000 */
[----:B------:R-:W-:-:S04]  /*43e0*/  FMUL R9, R9, UR7 ;  /* 0x0000000709097c20 */ /* 0x000fc80008400000 */
[----:B------:R0:W2:Y:S02]  /*43f0*/  F2I.U32.TRUNC.NTZ R23, R9 ;  /* 0x0000000900177305 */ /* 0x0000a4000020f000 */
[----:B---34-:R-:W-:Y:S05]  /*4400*/  @!P1 BRA `(.L_x_88) ;  /* 0x0000000000289947 */ /* 0x018fea0003800000 */
[----:B0-----:R-:W0:Y:S02]  /*4410*/  LDC R9, c[0x0][0x734] ;  /* 0x0001cd00ff097b82 */ /* 0x001e240000000800 */
        /* <DEDUP_REMOVED lines=9> */
.L_x_88:
[-CC-:B-1----:R-:W-:Y:S01]  /*44b0*/  SHF.R.U64 R19, R14, R18.reuse, R15.reuse ;  /* 0x000000120e137219 */ /* 0x182fe2000000120f */
[----:B------:R-:W1:Y:S01]  /*44c0*/  LDC.64 R32, c[0x0][0x740] ;  /* 0x0001d000ff207b82 */ /* 0x000e620000000a00 */
[----:B0-----:R-:W-:Y:S01]  /*44d0*/  SHF.R.U32.HI R9, RZ, R18, R15 ;  /* 0x00000012ff097219 */ /* 0x001fe2000001160f */
[----:B--2---:R-:W-:Y:S01]  /*44e0*/  IMAD.MOV R23, RZ, RZ, -R23 ;  /* 0x000000ffff177224 */ /* 0x004fe200078e0a17 */
[----:B------:R-:W-:Y:S01]  /*44f0*/  IADD3 R13, P1, RZ, -R19, RZ ;  /* 0x80000013ff0d7210 */ /* 0x000fe20007f3e0ff */
[----:B------:R-:W-:Y:S02]  /*4500*/  ULDC UR7, c[0x0][0x154] ;  /* 0x0000550000077ab9 */ /* 0x000fe40000000800 */
[----:B------:R-:W-:Y:S02]  /*4510*/  IMAD R28, R25, R23, R22 ;  /* 0x00000017191c7224 */ /* 0x000fe400078e0216 */
[----:B------:R-:W0:Y:S01]  /*4520*/  LDC R14, c[0x0][0x718] ;  /* 0x0001c600ff0e7b82 */ /* 0x000e220000000800 */
[----:B------:R-:W-:-:S02]  /*4530*/  IMAD.X R9, RZ, RZ, ~R9, P1 ;  /* 0x000000ffff097224 */ /* 0x000fc400008e0e09 */
[----:B------:R-:W-:-:S04]  /*4540*/  IMAD.WIDE.U32 R10, R13, R20, R4 ;  /* 0x000000140d0a7225 */ /* 0x000fc800078e0004 */
[----:B------:R-:W-:Y:S01]  /*4550*/  IMAD R12, R9, R20, RZ ;  /* 0x00000014090c7224 */ /* 0x000fe200078e02ff */
[----:B------:R-:W2:Y:S03]  /*4560*/  LDC R26, c[0x0][0x708] ;  /* 0x0001c200ff1a7b82 */ /* 0x000ea60000000800 */
[----:B------:R-:W-:Y:S02]  /*4570*/  IMAD R9, R13, R21, R12 ;  /* 0x000000150d097224 */ /* 0x000fe400078e020c */
[----:B------:R-:W-:Y:S02]  /*4580*/  IMAD.MOV.U32 R13, RZ, RZ, 0x1 ;  /* 0x00000001ff0d7424 */ /* 0x000fe400078e00ff */
[----:B------:R-:W-:Y:S01]  /*4590*/  IMAD.IADD R9, R11, 0x1, R9 ;  /* 0x000000010b097824 */ /* 0x000fe200078e0209 */
[----:B------:R-:W3:Y:S01]  /*45a0*/  LDC R30, c[0x0][0x758] ;  /* 0x0001d600ff1e7b82 */ /* 0x000ee20000000800 */
[----:B------:R-:W-:-:S02]  /*45b0*/  I2FP.F32.U32 R11, R24 ;  /* 0x00000018000b7245 */ /* 0x000fc40000201000 */
[----:B-1----:R-:W-:-:S03]  /*45c0*/  ISETP.NE.U32.AND P1, PT, R32, RZ, PT ;  /* 0x000000ff2000720c */ /* 0x002fc60003f25070 */
[----:B------:R-:W-:Y:S01]  /*45d0*/  FMUL R12, R11, UR7 ;  /* 0x000000070b0c7c20 */ /* 0x000fe20008400000 */
[----:B------:R-:W-:Y:S01]  /*45e0*/  ISETP.NE.AND.EX P1, PT, R33, RZ, PT, P1 ;  /* 0x000000ff2100720c */ /* 0x000fe20003f25310 */
[----:B------:R-:W1:Y:S01]  /*45f0*/  LDC R23, c[0x0][0x148] ;  /* 0x00005200ff177b82 */ /* 0x000e620000000800 */
[-CC-:B0-----:R-:W-:Y:S01]  /*4600*/  SHF.R.U64 R18, R10, R14.reuse, R9.reuse ;  /* 0x0000000e0a127219 */ /* 0x181fe20000001209 */
[----:B------:R0:W4:Y:S01]  /*4610*/  F2I.U32.TRUNC.NTZ R20, R12 ;  /* 0x0000000c00147305 */ /* 0x000122000020f000 */
[----:B------:R-:W-:Y:S01]  /*4620*/  SHF.R.U32.HI R9, RZ, R14, R9 ;  /* 0x0000000eff097219 */ /* 0x000fe20000011609 */
[----:B------:R-:W-:-:S04]  /*4630*/  IMAD.MOV.U32 R11, RZ, RZ, -0x1 ;  /* 0xffffffffff0b7424 */ /* 0x000fc800078e00ff */
[----:B------:R-:W0:Y:S01]  /*4640*/  LDC R22, c[0x0][0x700] ;  /* 0x0001c000ff167b82 */ /* 0x000e220000000800 */
[-CC-:B--2---:R-:W-:Y:S02]  /*4650*/  SHF.R.U64 R16, R18, R26.reuse, R9.reuse ;  /* 0x0000001a12107219 */ /* 0x184fe40000001209 */
[----:B------:R-:W-:-:S05]  /*4660*/  SHF.R.U32.HI R9, RZ, R26, R9 ;  /* 0x0000001aff097219 */ /* 0x000fca0000011609 */
[----:B------:R-:W2:Y:S01]  /*4670*/  LDC R27, c[0x0][0x748] ;  /* 0x0001d200ff1b7b82 */ /* 0x000ea20000000800 */
[-C--:B---3--:R-:W-:Y:S02]  /*4680*/  SHF.L.U32 R10, R11, R30.reuse, RZ ;  /* 0x0000001e0b0a7219 */ /* 0x088fe400000006ff */
[-CC-:B------:R-:W-:Y:S02]  /*4690*/  SHF.R.U64 R21, R16, R30.reuse, R9.reuse ;  /* 0x0000001e10157219 */ /* 0x180fe40000001209 */
[----:B------:R-:W-:Y:S02]  /*46a0*/  SHF.R.U32.HI R11, RZ, R30, R9 ;  /* 0x0000001eff0b7219 */ /* 0x000fe40000011609 */
[----:B------:R-:W-:Y:S01]  /*46b0*/  LOP3.LUT R25, RZ, R10, RZ, 0x33, !PT ;  /* 0x0000000aff197212 */ /* 0x000fe200078e33ff */
[----:B------:R-:W3:Y:S01]  /*46c0*/  LDC R29, c[0x0][0x738] ;  /* 0x0001ce00ff1d7b82 */ /* 0x000ee20000000800 */
[----:B------:R-:W-:Y:S01]  /*46d0*/  SHF.L.U32 R30, R13, R30, RZ ;  /* 0x0000001e0d1e7219 */ /* 0x000fe200000006ff */
[----:B------:R-:W-:-:S06]  /*46e0*/  IMAD.MOV.U32 R10, RZ, RZ, R21 ;  /* 0x000000ffff0a7224 */ /* 0x000fcc00078e0015 */
[----:B------:R-:W0:Y:S01]  /*46f0*/  LDC R31, c[0x0][0x710] ;  /* 0x0001c400ff1f7b82 */ /* 0x000e220000000800 */
[----:B----4-:R-:W-:Y:S05]  /*4700*/  @!P1 BRA `(.L_x_89) ;  /* 0x0000000000289947 */ /* 0x010fea0003800000 */
[----:B------:R-:W4:Y:S02]  /*4710*/  LDC R10, c[0x0][0x74c] ;  /* 0x0001d300ff0a7b82 */ /* 0x000f240000000800 */
[----:B----4-:R-:W-:-:S05]  /*4720*/  IADD3 R9, P1, R21, R10, RZ ;  /* 0x0000000a15097210 */ /* 0x010fca0007f3e0ff */
[----:B------:R-:W-:-:S04]  /*4730*/  IMAD.X R17, RZ, RZ, R11, P1 ;  /* 0x000000ffff117224 */ /* 0x000fc800008e060b */
[----:B------:R-:W-:-:S04]  /*4740*/  IMAD.WIDE.U32 R10, R17, R32, RZ ;  /* 0x00000020110a7225 */ /* 0x000fc800078e00ff */
[----:B0-----:R-:W-:-:S04]  /*4750*/  IMAD.WIDE.U32 R12, P1, R9, R33, R10 ;  /* 0x00000021090c7225 */ /* 0x001fc8000782000a */
[----:B------:R-:W-:-:S04]  /*4760*/  IMAD.WIDE.U32 R10, R9, R32, RZ ;  /* 0x00000020090a7225 */ /* 0x000fc800078e00ff */
[----:B------:R-:W-:Y:S01]  /*4770*/  IMAD.X R15, RZ, RZ, RZ, P1 ;  /* 0x000000ffff0f7224 */ /* 0x000fe200008e06ff */
[----:B------:R-:W-:Y:S01]  /*4780*/  IADD3 RZ, P1, R11, R12, RZ ;  /* 0x0000000c0bff7210 */ /* 0x000fe20007f3e0ff */
[----:B------:R-:W-:-:S04]  /*4790*/  IMAD.MOV.U32 R14, RZ, RZ, R13 ;  /* 0x000000ffff0e7224 */ /* 0x000fc800078e000d */
[----:B------:R-:W-:-:S08]  /*47a0*/  IMAD.WIDE.U32.X R10, R17, R33, R14, P1 ;  /* 0x00000021110a7225 */ /* 0x000fd000008e040e */
.L_x_89:
[----:B--2---:R-:W-:Y:S01]  /*47b0*/  SHF.R.U64 R9, R10, R27, R11 ;  /* 0x0000001b0a097219 */ /* 0x004fe2000000120b */
[----:B0-----:R-:W-:Y:S01]  /*47c0*/  VIADD R11, R22, 0xffffffff ;  /* 0xffffffff160b7836 */ /* 0x001fe20000000000 */
[----:B------:R-:W-:Y:S01]  /*47d0*/  LOP3.LUT R16, R16, R25, RZ, 0xc0, !PT ;  /* 0x0000001910107212 */ /* 0x000fe200078ec0ff */
[----:B------:R-:W-:Y:S02]  /*47e0*/  IMAD.MOV R20, RZ, RZ, -R20 ;  /* 0x000000ffff147224 */ /* 0x000fe400078e0a14 */
[----:B------:R-:W-:Y:S01]  /*47f0*/  IMAD.MOV R10, RZ, RZ, -R9 ;  /* 0x000000ffff0a7224 */ /* 0x000fe200078e0a09 */
[----:B------:R-:W-:Y:S01]  /*4800*/  LOP3.LUT R11, R18, R11, RZ, 0xc0, !PT ;  /* 0x0000000b120b7212 */ /* 0x000fe200078ec0ff */
[----:B-1----:R-:W-:Y:S02]  /*4810*/  @P3 IMAD R28, R23, R20, R24 ;  /* 0x00000014171c3224 */ /* 0x002fe400078e0218 */
[----:B------:R-:W-:Y:S02]  /*4820*/  IMAD R9, R30, R9, R16 ;  /* 0x000000091e097224 */ /* 0x000fe400078e0210 */
[----:B---3--:R-:W-:-:S02]  /*4830*/  IMAD R10, R10, R29, R21 ;  /* 0x0000001d0a0a7224 */ /* 0x008fc400078e0215 */
[----:B------:R-:W-:Y:S02]  /*4840*/  IMAD R9, R9, R31, R28 ;  /* 0x0000001f09097224 */ /* 0x000fe400078e021c */
[----:B------:R-:W-:Y:S02]  /*4850*/  IMAD R12, R10, R22, R11 ;  /* 0x000000160a0c7224 */ /* 0x000fe400078e020b */
[----:B------:R-:W-:-:S03]  /*4860*/  IMAD.MOV.U32 R13, RZ, RZ, 0x1 ;  /* 0x00000001ff0d7424 */ /* 0x000fc600078e00ff */
[----:B------:R-:W-:Y:S02]  /*4870*/  SEL R18, R12, R9, !P3 ;  /* 0x000000090c127207 */ /* 0x000fe40005800000 */
[----:B------:R-:W-:Y:S01]  /*4880*/  SEL R9, R9, R12, !P3 ;  /* 0x0000000c09097207 */ /* 0x000fe20005800000 */
[----:B------:R-:W-:Y:S01]  /*4890*/  IMAD.MOV.U32 R12, RZ, RZ, R19 ;  /* 0x000000ffff0c7224 */ /* 0x000fe200078e0013 */
[----:B------:R-:W-:-:S07]  /*48a0*/  PRMT R10, R13, 0x7610, R10 ;  /* 0x000076100d0a7816 */ /* 0x000fce000000000a */
.L_x_87:
[----:B------:R-:W-:Y:S01]  /*48b0*/  LOP3.LUT P1, RZ, R10, 0xff, RZ, 0xc0, !PT ;  /* 0x000000ff0aff7812 */ /* 0x000fe2000782c0ff */
[----:B------:R-:W-:-:S12]  /*48c0*/  IMAD.MOV.U32 R14, RZ, RZ, R9 ;  /* 0x000000ffff0e7224 */ /* 0x000fd800078e0009 */
[----:B------:R-:W-:Y:S05]  /*48d0*/  @P1 BRA `(.L_x_90) ;  /* 0xffffffc8007c1947 */ /* 0x000fea000383ffff */
[----:B------:R-:W-:Y:S05]  /*48e0*/  EXIT ;  /* 0x000000000000794d */ /* 0x000fea0003800000 */
.L_x_8:
[----:B0-----:R-:W-:Y:S01]  /*48f0*/  ULDC.64 UR4, c[0x0][0x750] ;  /* 0x0001d40000047ab9 */ /* 0x001fe20000000a00 */
        /* <DEDUP_REMOVED lines=25> */
.L_x_92:
[----:B------:R-:W0:Y:S01]  /*4a90*/  LDC.64 R28, c[0x0][0x740] ;  /* 0x0001d000ff1c7b82 */ /* 0x000e220000000a00 */
[-CC-:B------:R-:W-:Y:S01]  /*4aa0*/  SHF.R.U64 R21, R16, R6.reuse, R17.reuse ;  /* 0x0000000610157219 */ /* 0x180fe20000001211 */
[----:B------:R-:W-:Y:S01]  /*4ab0*/  IMAD.MOV.U32 R31, RZ, RZ, 0x1 ;  /* 0x00000001ff1f7424 */ /* 0x000fe200078e00ff */
[----:B------:R-:W-:Y:S02]  /*4ac0*/  SHF.R.U32.HI R3, RZ, R6, R17 ;  /* 0x00000006ff037219 */ /* 0x000fe40000011611 */
[----:B------:R-:W-:-:S03]  /*4ad0*/  IADD3 R15, P0, RZ, -R21, RZ ;  /* 0x80000015ff0f7210 */ /* 0x000fc60007f1e0ff */
[----:B------:R-:W1:Y:S02]  /*4ae0*/  LDC R14, c[0x0][0x718] ;  /* 0x0001c600ff0e7b82 */ /* 0x000e640000000800 */
[----:B------:R-:W-:Y:S02]  /*4af0*/  IMAD.X R3, RZ, RZ, ~R3, P0 ;  /* 0x000000ffff037224 */ /* 0x000fe400000e0e03 */
[----:B------:R-:W-:-:S04]  /*4b00*/  IMAD.WIDE.U32 R12, R15, R22, R4 ;  /* 0x000000160f0c7225 */ /* 0x000fc800078e0004 */
[----:B------:R-:W2:Y:S01]  /*4b10*/  LDC R16, c[0x0][0x708] ;  /* 0x0001c200ff107b82 */ /* 0x000ea20000000800 */
[----:B------:R-:W-:-:S04]  /*4b20*/  IMAD R6, R3, R22, RZ ;  /* 0x0000001603067224 */ /* 0x000fc800078e02ff */
[----:B------:R-:W-:-:S03]  /*4b30*/  IMAD R3, R15, R23, R6 ;  /* 0x000000170f037224 */ /* 0x000fc600078e0206 */
[----:B------:R-:W3:Y:S01]  /*4b40*/  LDC R26, c[0x0][0x758] ;  /* 0x0001d600ff1a7b82 */ /* 0x000ee20000000800 */
[----:B------:R-:W-:Y:S01]  /*4b50*/  IMAD.IADD R3, R13, 0x1, R3 ;  /* 0x000000010d037824 */ /* 0x000fe200078e0203 */
[----:B0-----:R-:W-:Y:S01]  /*4b60*/  ISETP.NE.U32.AND P0, PT, R28, RZ, PT ;  /* 0x000000ff1c00720c */ /* 0x001fe20003f05070 */
[----:B------:R-:W-:-:S03]  /*4b70*/  IMAD.MOV.U32 R13, RZ, RZ, -0x1 ;  /* 0xffffffffff0d7424 */ /* 0x000fc600078e00ff */
        /* <DEDUP_REMOVED lines=25> */
.L_x_93:
[----:B-1----:R-:W-:Y:S01]  /*4d10*/  SHF.R.U64 R6, R12, R25, R13 ;  /* 0x000000190c067219 */ /* 0x002fe2000000120d */
[----:B0-----:R-:W-:Y:S01]  /*4d20*/  VIADD R13, R24, 0xffffffff ;  /* 0xffffffff180d7836 */ /* 0x001fe20000000000 */
[----:B------:R-:W-:Y:S01]  /*4d30*/  SHF.L.U32 R9, R31, R26, RZ ;  /* 0x0000001a1f097219 */ /* 0x000fe200000006ff */
[----:B------:R-:W-:Y:S01]  /*4d40*/  @P3 IMAD R10, R11, R20, R8 ;  /* 0x000000140b0a3224 */ /* 0x000fe200078e0208 */
[----:B------:R-:W-:Y:S01]  /*4d50*/  LOP3.LUT R3, R22, R33, RZ, 0xc0, !PT ;  /* 0x0000002116037212 */ /* 0x000fe200078ec0ff */
[----:B------:R-:W-:Y:S01]  /*4d60*/  IMAD.MOV R12, RZ, RZ, -R6 ;  /* 0x000000ffff0c7224 */ /* 0x000fe200078e0a06 */
[----:B------:R-:W-:Y:S01]  /*4d70*/  LOP3.LUT R18, R18, R13, RZ, 0xc0, !PT ;  /* 0x0000000d12127212 */ /* 0x000fe200078ec0ff */
[----:B------:R-:W-:Y:S02]  /*4d80*/  IMAD.MOV.U32 R19, RZ, RZ, R21 ;  /* 0x000000ffff137224 */ /* 0x000fe400078e0015 */
[----:B------:R-:W-:Y:S02]  /*4d90*/  IMAD R9, R9, R6, R3 ;  /* 0x0000000609097224 */ /* 0x000fe400078e0203 */
[----:B--2---:R-:W-:-:S02]  /*4da0*/  IMAD R3, R12, R27, R23 ;  /* 0x0000001b0c037224 */ /* 0x004fc400078e0217 */
[----:B---3--:R-:W-:Y:S02]  /*4db0*/  IMAD R6, R9, R30, R10 ;  /* 0x0000001e09067224 */ /* 0x008fe400078e020a */
[----:B------:R-:W-:Y:S02]  /*4dc0*/  IMAD R9, R3, R24, R18 ;  /* 0x0000001803097224 */ /* 0x000fe400078e0212 */
[----:B------:R-:W-:-:S03]  /*4dd0*/  IMAD.MOV.U32 R12, RZ, RZ, 0x1 ;  /* 0x00000001ff0c7424 */ /* 0x000fc600078e00ff */
[----:B------:R-:W-:Y:S02]  /*4de0*/  SEL R3, R9, R6, !P3 ;  /* 0x0000000609037207 */ /* 0x000fe40005800000 */
[----:B------:R-:W-:-:S07]  /*4df0*/  SEL R6, R6, R9, !P3 ;  /* 0x0000000906067207 */ /* 0x000fce0005800000 */
.L_x_91:
[----:B------:R-:W-:-:S08]  /*4e00*/  NOP ;  /* 0x0000000000007918 */ /* 0x000fd00000000000 */
[----:B------:R-:W0:-:S00]  /*4e10*/  USETMAXREG.DEALLOC.CTAPOOL 0x28 ;  /* 0x00000028000079c8 */ /* 0x000e0000080e0500 */
[----:B0-----:R-:W-:-:S13]  /*4e20*/  ISETP.NE.AND P0, PT, R7, RZ, PT ;  /* 0x000000ff0700720c */ /* 0x001fda0003f05270 */
[----:B------:R-:W-:Y:S05]  /*4e30*/  @P0 EXIT ;  /* 0x000000000000094d */ /* 0x000fea0003800000 */
[----:B------:R-:W-:Y:S01]  /*4e40*/  LOP3.LUT P0, RZ, R12, 0xff, RZ, 0xc0, !PT ;  /* 0x000000ff0cff7812 */ /* 0x000fe2000780c0ff */
[----:B------:R-:W-:Y:S02]  /*4e50*/  IMAD.MOV.U32 R10, RZ, RZ, 0x1 ;  /* 0x00000001ff0a7424 */ /* 0x000fe400078e00ff */
[----:B------:R-:W-:-:S10]  /*4e60*/  IMAD.MOV.U32 R11, RZ, RZ, RZ ;  /* 0x000000ffff0b7224 */ /* 0x000fd400078e00ff */
[----:B------:R-:W-:Y:S05]  /*4e70*/  @!P0 BRA `(.L_x_94) ;  /* 0x0000000c00788947 */ /* 0x000fea0003800000 */
[----:B------:R-:W0:Y:S01]  /*4e80*/  LDC R7, c[0x0][0x28c] ;  /* 0x0000a300ff077b82 */ /* 0x000e220000000800 */
[----:B------:R-:W1:Y:S01]  /*4e90*/  S2R R17, SR_CgaCtaId ;  /* 0x0000000000117919 */ /* 0x000e620000008800 */
[----:B------:R-:W-:Y:S01]  /*4ea0*/  ULDC UR5, c[0x0][0x758] ;  /* 0x0001d60000057ab9 */ /* 0x000fe20000000800 */
[----:B------:R-:W-:Y:S01]  /*4eb0*/  UMOV UR7, 0xffffffff ;  /* 0xffffffff00077882 */ /* 0x000fe20000000000 */
[----:B------:R-:W-:Y:S01]  /*4ec0*/  ULDC UR6, c[0x0][0xc] ;  /* 0x0000030000067ab9 */ /* 0x000fe20000000800 */
[----:B------:R-:W-:Y:S01]  /*4ed0*/  USHF.L.U32 UR9, UR7, UR5, URZ ;  /* 0x0000000507097299 */ /* 0x000fe2000800063f */
[----:B------:R-:W-:Y:S01]  /*4ee0*/  BSSY B0, `(.L_x_94) ;  /* 0x00000d7000007945 */ /* 0x000fe20003800000 */
[----:B------:R-:W-:Y:S01]  /*4ef0*/  UMOV UR8, 0x1 ;  /* 0x0000000100087882 */ /* 0x000fe20000000000 */
[----:B------:R-:W-:Y:S01]  /*4f00*/  ULDC UR7, c[0x0][0x10] ;  /* 0x0000040000077ab9 */ /* 0x000fe20000000800 */
[----:B------:R-:W-:Y:S01]  /*4f10*/  USHF.L.U32 UR5, UR8, UR5, URZ ;  /* 0x0000000508057299 */ /* 0x000fe2000800063f */
[----:B------:R-:W-:Y:S01]  /*4f20*/  IMAD.MOV.U32 R13, RZ, RZ, 0x1 ;  /* 0x00000001ff0d7424 */ /* 0x000fe200078e00ff */
[----:B------:R-:W-:Y:S01]  /*4f30*/  UIMAD.WIDE.U32 UR6, UR6, UR7, URZ ;  /* 0x00000007060672a5 */ /* 0x000fe2000f8e003f */
[----:B------:R-:W-:Y:S01]  /*4f40*/  LOP3.LUT R12, R2, 0x2, RZ, 0xfc, !PT ;  /* 0x00000002020c7812 */ /* 0x000fe200078efcff */
[----:B------:R-:W-:Y:S01]  /*4f50*/  ULDC UR8, c[0x0][0x14] ;  /* 0x0000050000087ab9 */ /* 0x000fe20000000800 */
[----:B------:R-:W-:Y:S01]  /*4f60*/  IMAD.MOV.U32 R10, RZ, RZ, 0x1 ;  /* 0x00000001ff0a7424 */ /* 0x000fe200078e00ff */
[----:B------:R-:W-:Y:S01]  /*4f70*/  UIMAD.WIDE.U32 UR32, UR6, UR8, URZ ;  /* 0x00000008062072a5 */ /* 0x000fe2000f8e003f */
[----:B------:R-:W-:Y:S01]  /*4f80*/  IMAD.MOV.U32 R11, RZ, RZ, RZ ;  /* 0x000000ffff0b7224 */ /* 0x000fe200078e00ff */
[----:B------:R-:W-:Y:S01]  /*4f90*/  UIMAD UR7, UR7, UR8, URZ ;  /* 0x00000008070772a4 */ /* 0x000fe2000f8e023f */
[----:B------:R-:W-:Y:S01]  /*4fa0*/  ULDC UR4, c[0x0][0x700] ;  /* 0x0001c00000047ab9 */ /* 0x000fe20000000800 */
[----:B------:R-:W-:-:S02]  /*4fb0*/  ULOP3.LUT UR6, URZ, UR9, URZ, 0x33, !UPT ;  /* 0x000000093f067292 */ /* 0x000fc4000f8e333f */
[----:B------:R-:W-:Y:S01]  /*4fc0*/  UIADD3 UR4, UR4, -0x1, URZ ;  /* 0xffffffff04047890 */ /* 0x000fe2000fffe03f */
[----:B0-----:R-:W-:Y:S01]  /*4fd0*/  VIADD R7, R7, 0x3f ;  /* 0x0000003f07077836 */ /* 0x001fe20000000000 */
[----:B------:R-:W-:Y:S01]  /*4fe0*/  UIADD3 UR7, UR33, UR7, URZ ;  /* 0x0000000721077290 */ /* 0x000fe2000fffe03f */
[----:B------:R-:W-:-:S03]  /*4ff0*/  ULDC.64 UR34, c[0x0][0x198] ;  /* 0x0000660000227ab9 */ /* 0x000fc60000000a00 */
[----:B------:R-:W-:-:S04]  /*5000*/  SHF.R.S32.HI R8, RZ, 0x1f, R7 ;  /* 0x0000001fff087819 */ /* 0x000fc80000011407 */
[----:B------:R-:W-:Y:S01]  /*5010*/  LEA.HI R8, R8, R7, RZ, 0x6 ;  /* 0x0000000708087211 */ /* 0x000fe200078f30ff */
[C---:B-1----:R-:W-:Y:S02]  /*5020*/  IMAD.SHL.U32 R15, R17.reuse, 0x40, RZ ;  /* 0x00000040110f7824 */ /* 0x042fe400078e00ff */
[C---:B------:R-:W-:Y:S01]  /*5030*/  IMAD.SHL.U32 R16, R17.reuse, 0x800, RZ ;  /* 0x0000080011107824 */ /* 0x040fe200078e00ff */
[----:B------:R-:W-:Y:S01]  /*5040*/  SHF.R.S32.HI R14, RZ, 0x6, R8 ;  /* 0x00000006ff0e7819 */ /* 0x000fe20000011408 */
[----:B------:R-:W-:Y:S01]  /*5050*/  IMAD.SHL.U32 R17, R17, 0x200, RZ ;  /* 0x0000020011117824 */ /* 0x000fe200078e00ff */
[----:B------:R-:W-:Y:S02]  /*5060*/  LOP3.LUT R15, R15, 0x40, RZ, 0xc0, !PT ;  /* 0x000000400f0f7812 */ /* 0x000fe400078ec0ff */
[----:B------:R-:W-:Y:S01]  /*5070*/  LOP3.LUT R16, R16, 0x800, RZ, 0xc0, !PT ;  /* 0x0000080010107812 */ /* 0x000fe200078ec0ff */
[----:B------:R-:W-:Y:S01]  /*5080*/  VIADD R18, R14, 0x1 ;  /* 0x000000010e127836 */ /* 0x000fe20000000000 */
[----:B------:R-:W-:-:S07]  /*5090*/  LOP3.LUT R17, R17, 0x200, RZ, 0xc0, !PT ;  /* 0x0000020011117812 */ /* 0x000fce00078ec0ff */
.L_x_105:
[----:B------:R-:W-:-:S03]  /*50a0*/  UMOV UR8, 0xffffffff ;  /* 0xffffffff00087882 */ /* 0x000fc60000000000 */
[----:B------:R-:W-:Y:S05]  /*50b0*/  BRA.DIV UR8, `(.L_x_95) ;  /* 0x0000001608047947 */ /* 0x000fea000b800000 */
[----:B------:R-:W-:-:S13]  /*50c0*/  ELECT P0, URZ, PT ;  /* 0x00000000003f782f */ /* 0x000fda0003800000 */
.L_x_125:
[----:B------:R-:W0:Y:S01]  /*50d0*/  LDC R7, c[0x0][0x28c] ;  /* 0x0000a300ff077b82 */ /* 0x000e220000000800 */
[----:B------:R-:W-:Y:S01]  /*50e0*/  BSSY B1, `(.L_x_96) ;  /* 0x0000046000017945 */ /* 0x000fe20003800000 */
[----:B0-----:R-:W-:-:S13]  /*50f0*/  ISETP.LT.OR P0, PT, R7, 0x1, !P0 ;  /* 0x000000010700780c */ /* 0x001fda0004701670 */
[----:B------:R-:W-:Y:S05]  /*5100*/  @P0 BRA `(.L_x_97) ;  /* 0x00000004000c0947 */ /* 0x000fea0003800000 */
[----:B------:R-:W-:Y:S01]  /*5110*/  IMAD R20, R6, 0x80, R15 ;  /* 0x0000008006147824 */ /* 0x000fe200078e020f */
[----:B------:R-:W-:Y:S01]  /*5120*/  CS2R R24, SRZ ;  /* 0x0000000000187805 */ /* 0x000fe2000001ff00 */
[----:B------:R-:W-:Y:S02]  /*5130*/  IMAD.SHL.U32 R21, R3, 0x40, RZ ;  /* 0x0000004003157824 */ /* 0x000fe400078e00ff */
[----:B------:R-:W-:Y:S02]  /*5140*/  IMAD.MOV.U32 R3, RZ, RZ, R18 ;  /* 0x000000ffff037224 */ /* 0x000fe400078e0012 */
[----:B------:R-:W-:Y:S02]  /*5150*/  IMAD.MOV.U32 R6, RZ, RZ, R10 ;  /* 0x000000ffff067224 */ /* 0x000fe400078e000a */
[----:B------:R-:W-:Y:S02]  /*5160*/  IMAD.MOV.U32 R7, RZ, RZ, R11 ;  /* 0x000000ffff077224 */ /* 0x000fe400078e000b */
[----:B------:R-:W-:-:S07]  /*5170*/  IMAD.MOV.U32 R26, RZ, RZ, RZ ;  /* 0x000000ffff1a7224 */ /* 0x000fce00078e00ff */
.L_x_100:
[----:B------:R-:W0:Y:S01]  /*5180*/  S2R R9, SR_CgaCtaId ;  /* 0x0000000000097919 */ /* 0x000e220000008800 */
[----:B------:R-:W-:Y:S02]  /*5190*/  MOV R8, 0x400 ;  /* 0x0000040000087802 */ /* 0x000fe40000000f00 */
[----:B------:R-:W-:Y:S02]  /*51a0*/  LOP3.LUT P1, RZ, R0, 0x7f, RZ, 0xc0, !PT ;  /* 0x0000007f00ff7812 */ /* 0x000fe4000782c0ff */
[----:B0-----:R-:W-:Y:S02]  /*51b0*/  LEA R22, R9, R8, 0x18 ;  /* 0x0000000809167211 */ /* 0x001fe400078ec0ff */
[----:B------:R-:W-:-:S09]  /*51c0*/  SHF.L.U32 R8, R6, 0x1f, RZ ;  /* 0x0000001f06087819 */ /* 0x000fd200000006ff */
[----:B------:R-:W0:Y:S01]  /*51d0*/  @!P1 LDC R9, c[0x0][0x640] ;  /* 0x00019000ff099b82 */ /* 0x000e220000000800 */
[----:B------:R-:W-:-:S04]  /*51e0*/  IMAD R23, R7, 0x8, R22 ;  /* 0x0000000807177824 */ /* 0x000fc800078e0216 */
[----:B------:R-:W1:Y:S02]  /*51f0*/  SYNCS.PHASECHK.TRANS64.TRYWAIT P0, [R23+URZ+0x68], R8 ;  /* 0x00006808170075a7 */ /* 0x000e64000800017f */
[----:B-1----:R-:W-:Y:S05]  /*5200*/  @!P0 BRA `(.L_x_98) ;  /* 0x0000001000d08947 */ /* 0x002fea0003800000 */
.L_x_126:
[----:B-1----:R-:W-:Y:S01]  /*5210*/  PRMT R8, R12, 0x9910, RZ ;  /* 0x000099100c087816 */ /* 0x002fe200000000ff */
[----:B0-----:R0:W-:Y:S03]  /*5220*/  @!P1 SYNCS.ARRIVE.TRANS64 RZ, [R23+URZ], R9 ;  /* 0x0000000917ff99a7 */ /* 0x0011e6000800003f */
[----:B------:R-:W-:-:S13]  /*5230*/  ISETP.NE.AND P0, PT, R8, 0x2, PT ;  /* 0x000000020800780c */ /* 0x000fda0003f05270 */
[----:B0-----:R-:W-:Y:S05]  /*5240*/  @P0 BRA `(.L_x_99) ;  /* 0x0000000000040947 */ /* 0x001fea0003800000 */
[----:B------:R-:W-:Y:S01]  /*5250*/  BPT.TRAP 0x1 ;  /* 0x000000040000795c */ /* 0x000fe20000300000 */
.L_x_99:
[C---:B------:R-:W-:Y:S01]  /*5260*/  IMAD R8, R7.reuse, 0x1000, R16 ;  /* 0x0000100007087824 */ /* 0x040fe200078e0210 */
[----:B------:R-:W-:Y:S01]  /*5270*/  R2UR UR9, R22 ;  /* 0x00000000160972ca */ /* 0x000fe200000e0000 */
[--C-:B------:R-:W-:Y:S01]  /*5280*/  IMAD R9, R7, 0x2000, R22.reuse ;  /* 0x0000200007097824 */ /* 0x100fe200078e0216 */
[----:B------:R-:W-:Y:S01]  /*5290*/  R2UR UR25, R23 ;  /* 0x00000000171972ca */ /* 0x000fe200000e0000 */
[----:B------:R-:W-:Y:S01]  /*52a0*/  IMAD R8, R8, 0x2, R22 ;  /* 0x0000000208087824 */ /* 0x000fe200078e0216 */
[----:B------:R-:W-:Y:S01]  /*52b0*/  R2UR UR28, R19 ;  /* 0x00000000131c72ca */ /* 0x000fe200000e0000 */
[----:B------:R-:W-:Y:S01]  /*52c0*/  VIADD R3, R3, 0xffffffff ;  /* 0xffffffff03037836 */ /* 0x000fe20000000000 */
[----:B------:R-:W-:Y:S01]  /*52d0*/  R2UR UR8, R9 ;  /* 0x00000000090872ca */ /* 0x000fe200000e0000 */
[----:B------:R-:W-:Y:S01]  /*52e0*/  UIADD3 UR14, UP0, UR34, 0xf0, URZ ;  /* 0x000000f0220e7890 */ /* 0x000fe2000ff1e03f */
[----:B------:R-:W-:Y:S01]  /*52f0*/  R2UR UR24, R8 ;  /* 0x00000000081872ca */ /* 0x000fe200000e0000 */
[----:B------:R-:W-:Y:S01]  /*5300*/  IMAD R8, R7, 0x400, R17 ;  /* 0x0000040007087824 */ /* 0x000fe200078e0211 */
[----:B------:R-:W-:Y:S01]  /*5310*/  R2UR UR27, R20 ;  /* 0x00000000141b72ca */ /* 0x000fe200000e0000 */
[----:B------:R-:W-:Y:S01]  /*5320*/  UIADD3 UR22, UP1, UR34, 0x1f0, URZ ;  /* 0x000001f022167890 */ /* 0x000fe2000ff3e03f */
[----:B------:R-:W-:Y:S01]  /*5330*/  R2UR UR26, R25 ;  /* 0x00000000191a72ca */ /* 0x000fe200000e0000 */
[----:B------:R-:W-:Y:S01]  /*5340*/  UIADD3 UR36, UP2, UR34, 0x2f0, URZ ;  /* 0x000002f022247890 */ /* 0x000fe2000ff5e03f */
[----:B------:R-:W-:Y:S01]  /*5350*/  R2UR UR16, R8 ;  /* 0x00000000081072ca */ /* 0x000fe200000e0000 */
[----:B------:R-:W-:Y:S01]  /*5360*/  UIADD3.X UR15, URZ, UR35, URZ, UP0, !UPT ;  /* 0x000000233f0f7290 */ /* 0x000fe200087fe43f */
[----:B------:R-:W-:Y:S01]  /*5370*/  R2UR UR19, R26 ;  /* 0x000000001a1372ca */ /* 0x000fe200000e0000 */
[----:B------:R-:W-:Y:S01]  /*5380*/  UIADD3.X UR23, URZ, UR35, URZ, UP1, !UPT ;  /* 0x000000233f177290 */ /* 0x000fe20008ffe43f */
[----:B------:R-:W-:Y:S01]  /*5390*/  R2UR UR10, R24 ;  /* 0x00000000180a72ca */ /* 0x000fe200000e0000 */
[----:B------:R-:W-:Y:S01]  /*53a0*/  VIADD R7, R7, 0x1 ;  /* 0x0000000107077836 */ /* 0x000fe20000000000 */
[----:B------:R-:W-:Y:S01]  /*53b0*/  R2UR UR11, R21 ;  /* 0x00000000150b72ca */ /* 0x000fe200000e0000 */
[----:B------:R-:W-:Y:S01]  /*53c0*/  UIADD3 UR24, UR24, 0x180, URZ ;  /* 0x0000018018187890 */ /* 0x000fe2000fffe03f */
[----:B------:R-:W-:Y:S01]  /*53d0*/  ISETP.GT.AND P1, PT, R3, 0x1, PT ;  /* 0x000000010300780c */ /* 0x000fe20003f24270 */
[----:B------:R-:W-:Y:S01]  /*53e0*/  UIADD3.X UR37, URZ, UR35, URZ, UP2, !UPT ;  /* 0x000000233f257290 */ /* 0x000fe200097fe43f */
[----:B------:R-:W-:Y:S01]  /*53f0*/  ISETP.NE.AND P0, PT, R7, 0xd, PT ;  /* 0x0000000d0700780c */ /* 0x000fe20003f05270 */
[----:B------:R-:W-:Y:S01]  /*5400*/  UIADD3 UR8, UR8, 0x1a180, URZ ;  /* 0x0001a18008087890 */ /* 0x000fe2000fffe03f */
[----:B------:R-:W-:Y:S01]  /*5410*/  VIADD R26, R26, 0x1 ;  /* 0x000000011a1a7836 */ /* 0x000fe20000000000 */
[----:B------:R-:W-:Y:S01]  /*5420*/  UIADD3 UR16, UR9, 0x34180, UR16 ;  /* 0x0003418009107890 */ /* 0x000fe2000fffe010 */
[----:B------:R-:W-:Y:S01]  /*5430*/  SEL R9, RZ, 0x1, P0 ;  /* 0x00000001ff097807 */ /* 0x000fe20000000000 */
[----:B------:R-:W-:Y:S01]  /*5440*/  UMOV UR13, 0x30000 ;  /* 0x00030000000d7882 */ /* 0x000fe20000000000 */
[----:B------:R-:W-:Y:S01]  /*5450*/  UMOV UR30, 0x0 ;  /* 0x00000000001e7882 */ /* 0x000fe20000000000 */
[----:B------:R-:W-:Y:S01]  /*5460*/  UMOV UR31, 0x10000000 ;  /* 0x10000000001f7882 */ /* 0x000fe20000000000 */
[----:B------:R-:W-:Y:S01]  /*5470*/  UMOV UR17, UR25 ;  /* 0x0000001900117c82 */ /* 0x000fe20008000000 */
[----:B------:R-:W-:Y:S01]  /*5480*/  UMOV UR20, UR28 ;  /* 0x0000001c00147c82 */ /* 0x000fe20008000000 */
[----:B------:R-:W-:Y:S01]  /*5490*/  UMOV UR18, UR27 ;  /* 0x0000001b00127c82 */ /* 0x000fe20008000000 */
[----:B------:R0:W-:Y:S01]  /*54a0*/  UTMALDG.3D.MULTICAST [UR24], [UR14], UR13, desc[UR30] ;  /* 0x00001e180e0073b4 */ /* 0x0001e2000801180d */
[----:B------:R-:W-:Y:S01]  /*54b0*/  UMOV UR9, UR25 ;  /* 0x0000001900097c82 */ /* 0x000fe20008000000 */
[----:B------:R-:W-:Y:S01]  /*54c0*/  UMOV UR12, UR28 ;  /* 0x0000001c000c7c82 */ /* 0x000fe20008000000 */
[----:B------:R-:W-:Y:S01]  /*54d0*/  LOP3.LUT R6, R6, R9, RZ, 0x3c, !PT ;  /* 0x0000000906067212 */ /* 0x000fe200078e3cff */
[----:B------:R-:W-:Y:S01]  /*54e0*/  VIADD R25, R25, 0x20 ;  /* 0x0000002019197836 */ /* 0x000fe20000000000 */
[----:B------:R-:W-:Y:S01]  /*54f0*/  SEL R7, R7, RZ, P0 ;  /* 0x000000ff07077207 */ /* 0x000fe20000000000 */
[----:B------:R-:W-:Y:S01]  /*5500*/  VIADD R24, R24, 0x40 ;  /* 0x0000004018187836 */ /* 0x000fe20000000000 */
[----:B------:R0:W-:Y:S01]  /*5510*/  UTMALDG.3D.MULTICAST [UR16], [UR22], UR13, desc[UR30] ;  /* 0x00001e10160073b4 */ /* 0x0001e2000801180d */
[----:B------:R0:W-:Y:S02]  /*5520*/  UTMALDG.3D [UR8], [UR36], desc[UR30] ;  /* 0x00001e08240075b4 */ /* 0x0001e40008011000 */
[----:B0-----:R-:W-:Y:S05]  /*5530*/  @P1 BRA `(.L_x_100) ;  /* 0xfffffffc00101947 */ /* 0x001fea000383ffff */
.L_x_97:
[----:B------:R-:W-:Y:S05]  /*5540*/  BSYNC B1 ;  /* 0x0000000000017941 */ /* 0x000fea0003800000 */
.L_x_96:
[----:B------:R-:W-:Y:S01]  /*5550*/  LOP3.LUT P1, RZ, R13, 0xff, RZ, 0xc0, !PT ;  /* 0x000000ff0dff7812 */ /* 0x000fe2000782c0ff */
[C---:B------:R-:W-:Y:S01]  /*5560*/  IMAD.IADD R8, R14.reuse, 0x1, R11 ;  /* 0x000000010e087824 */ /* 0x040fe200078e020b */
[----:B------:R-:W-:Y:S01]  /*5570*/  ULDC.64 UR8, c[0x0][0x750] ;  /* 0x0001d40000087ab9 */ /* 0x000fe20000000a00 */
[----:B------:R-:W-:Y:S01]  /*5580*/  ISETP.GE.U32.AND P2, PT, R14, 0xd, PT ;  /* 0x0000000d0e00780c */ /* 0x000fe20003f46070 */
[----:B------:R-:W-:Y:S01]  /*5590*/  BSSY B1, `(.L_x_101) ;  /* 0x0000069000017945 */ /* 0x000fe20003800000 */
[----:B------:R-:W-:Y:S01]  /*55a0*/  IMAD.MOV.U32 R19, RZ, RZ, -0x1 ;  /* 0xffffffffff137424 */ /* 0x000fe200078e00ff */
[----:B------:R-:W-:Y:S02]  /*55b0*/  ISETP.GT.U32.AND P0, PT, R8, 0xc, PT ;  /* 0x0000000c0800780c */ /* 0x000fe40003f04070 */
[----:B------:R-:W-:Y:S02]  /*55c0*/  PRMT R13, RZ, 0x7610, R13 ;  /* 0x00007610ff0d7816 */ /* 0x000fe4000000000d */
[----:B------:R-:W-:-:S03]  /*55d0*/  ISETP.LT.U32.AND P0, PT, R14, 0xd, P0 ;  /* 0x0000000d0e00780c */ /* 0x000fc60000701070 */
[----:B------:R-:W0:Y:S01]  /*55e0*/  @P1 S2R R6, SR_CgaCtaId ;  /* 0x0000000000061919 */ /* 0x000e220000008800 */
[----:B------:R-:W-:-:S04]  /*55f0*/  @P1 MOV R3, 0x400 ;  /* 0x0000040000031802 */ /* 0x000fc80000000f00 */
[----:B0-----:R-:W-:Y:S01]  /*5600*/  @P1 LEA R3, R6, R3, 0x18 ;  /* 0x0000000306031211 */ /* 0x001fe200078ec0ff */
[----:B------:R-:W-:-:S03]  /*5610*/  IMAD.WIDE.U32 R6, R8, 0x4ec4ec4f, RZ ;  /* 0x4ec4ec4f08067825 */ /* 0x000fc600078e00ff */
[----:B------:R0:W-:Y:S01]  /*5620*/  @P1 SYNCS.ARRIVE.TRANS64.A1T0 RZ, [R3+URZ+0xe8], RZ ;  /* 0x0000e8ff03ff19a7 */ /* 0x0001e2000810003f */
[----:B------:R-:W-:Y:S01]  /*5630*/  IADD3 R4, P1, R4, UR32, RZ ;  /* 0x0000002004047c10 */ /* 0x000fe2000ff3e0ff */
[----:B------:R-:W-:Y:S01]  /*5640*/  IMAD.MOV.U32 R6, RZ, RZ, -0x1 ;  /* 0xffffffffff067424 */ /* 0x000fe200078e00ff */
[----:B------:R-:W-:Y:S02]  /*5650*/  SHF.R.U32.HI R7, RZ, 0x2, R7 ;  /* 0x00000002ff077819 */ /* 0x000fe40000011607 */
[----:B------:R-:W-:Y:S02]  /*5660*/  IADD3.X R5, R5, UR7, RZ, P1, !PT ;  /* 0x0000000705057c10 */ /* 0x000fe40008ffe4ff */
[----:B0-----:R-:W-:Y:S01]  /*5670*/  SEL R3, RZ, 0x1, !P0 ;  /* 0x00000001ff037807 */ /* 0x001fe20004000000 */
[----:B------:R-:W-:Y:S01]  /*5680*/  IMAD R11, R7, -0xd, R8 ;  /* 0xfffffff3070b7824 */ /* 0x000fe200078e0208 */
[----:B------:R-:W-:Y:S02]  /*5690*/  ISETP.GE.U32.AND P0, PT, R4, UR8, PT ;  /* 0x0000000804007c0c */ /* 0x000fe4000bf06070 */
[----:B------:R-:W-:Y:S01]  /*56a0*/  LOP3.LUT R10, R10, R3, RZ, 0x3c, !PT ;  /* 0x000000030a0a7212 */ /* 0x000fe200078e3cff */
[----:B------:R-:W-:Y:S01]  /*56b0*/  IMAD.MOV.U32 R3, RZ, RZ, -0x1 ;  /* 0xffffffffff037424 */ /* 0x000fe200078e00ff */
[----:B------:R-:W-:-:S02]  /*56c0*/  ISETP.GE.U32.AND.EX P0, PT, R5, UR9, PT, P0 ;  /* 0x0000000905007c0c */ /* 0x000fc4000bf06100 */
[--C-:B------:R-:W-:Y:S02]  /*56d0*/  @P2 LOP3.LUT R10, R10, 0x1, R7.reuse, 0x78, !PT ;  /* 0x000000010a0a2812 */ /* 0x100fe400078e7807 */
[----:B------:R-:W-:-:S09]  /*56e0*/  PRMT R7, RZ, 0x7610, R7 ;  /* 0x00007610ff077816 */ /* 0x000fd20000000007 */
[----:B------:R-:W-:Y:S05]  /*56f0*/  @P0 BRA `(.L_x_102) ;  /* 0x0000000400480947 */ /* 0x000fea0003800000 */
[----:B------:R-:W0:Y:S01]  /*5700*/  S2R R3, SR_CTAID.X ;  /* 0x0000000000037919 */ /* 0x000e220000002500 */
[----:B------:R-:W-:Y:S01]  /*5710*/  ULDC UR8, c[0x0][0x150] ;  /* 0x0000540000087ab9 */ /* 0x000fe20000000800 */
[----:B------:R-:W1:Y:S01]  /*5720*/  LDC R8, c[0x0][0x144] ;  /* 0x00005100ff087b82 */ /* 0x000e620000000800 */
[----:B------:R-:W-:Y:S01]  /*5730*/  ULDC UR11, c[0x0][0x730] ;  /* 0x0001cc00000b7ab9 */ /* 0x000fe20000000800 */
[----:B------:R-:W2:Y:S01]  /*5740*/  S2R R21, SR_CTAID.Y ;  /* 0x0000000000157919 */ /* 0x000ea20000002600 */
[----:B------:R-:W-:-:S05]  /*5750*/  ULDC UR12, c[0x0][0x154] ;  /* 0x00005500000c7ab9 */ /* 0x000fca0000000800 */
[----:B------:R-:W3:Y:S01]  /*5760*/  LDC R20, c[0x0][0x148] ;  /* 0x00005200ff147b82 */ /* 0x000ee20000000800 */
[----:B0-----:R-:W-:Y:S02]  /*5770*/  I2FP.F32.U32 R6, R3 ;  /* 0x0000000300067245 */ /* 0x001fe40000201000 */
[----:B--2---:R-:W-:-:S03]  /*5780*/  I2FP.F32.U32 R22, R21 ;  /* 0x0000001500167245 */ /* 0x004fc60000201000 */
[----:B------:R-:W-:Y:S01]  /*5790*/  FMUL R7, R6, UR8 ;  /* 0x0000000806077c20 */ /* 0x000fe20008400000 */
[----:B------:R-:W-:Y:S02]  /*57a0*/  ULDC.64 UR8, c[0x0][0x728] ;  /* 0x0001ca0000087ab9 */ /* 0x000fe40000000a00 */
[----:B------:R-:W-:-:S03]  /*57b0*/  ISETP.NE.U32.AND P0, PT, RZ, UR8, PT ;  /* 0x00000008ff007c0c */ /* 0x000fc6000bf05070 */
[----:B------:R-:W0:Y:S01]  /*57c0*/  F2I.U32.TRUNC.NTZ R7, R7 ;  /* 0x0000000700077305 */ /* 0x000e22000020f000 */
[----:B------:R-:W-:Y:S01]  /*57d0*/  ISETP.NE.AND.EX P0, PT, RZ, UR9, PT, P0 ;  /* 0x00000009ff007c0c */ /* 0x000fe2000bf05300 */
[----:B0-----:R-:W-:Y:S02]  /*57e0*/  IMAD.MOV R6, RZ, RZ, -R7 ;  /* 0x000000ffff067224 */ /* 0x001fe400078e0a07 */
[----:B------:R-:W-:Y:S02]  /*57f0*/  IMAD.MOV.U32 R7, RZ, RZ, R5 ;  /* 0x000000ffff077224 */ /* 0x000fe400078e0005 */
[----:B-1----:R-:W-:Y:S02]  /*5800*/  IMAD R3, R8, R6, R3 ;  /* 0x0000000608037224 */ /* 0x002fe400078e0203 */
[----:B------:R-:W-:-:S06]  /*5810*/  IMAD.MOV.U32 R6, RZ, RZ, R4 ;  /* 0x000000ffff067224 */ /* 0x000fcc00078e0004 */
[----:B---3--:R-:W-:Y:S05]  /*5820*/  @!P0 BRA `(.L_x_103) ;  /* 0x0000000000288947 */ /* 0x008fea0003800000 */
[----:B------:R-:W-:Y:S02]  /*5830*/  ULDC UR10, c[0x0][0x734] ;  /* 0x0001cd00000a7ab9 */ /* 0x000fe40000000800 */
[----:B------:R-:W-:-:S05]  /*5840*/  IADD3 R7, P0, R4, UR10, RZ ;  /* 0x0000000a04077c10 */ /* 0x000fca000ff1e0ff */
[----:B------:R-:W-:-:S04]  /*5850*/  IMAD.X R19, RZ, RZ, R5, P0 ;  /* 0x000000ffff137224 */ /* 0x000fc800000e0605 */
[----:B------:R-:W-:-:S04]  /*5860*/  IMAD.WIDE.U32 R8, R19, UR8, RZ ;  /* 0x0000000813087c25 */ /* 0x000fc8000f8e00ff */
[----:B------:R-:W-:-:S04]  /*5870*/  IMAD.WIDE.U32 R8, P0, R7, UR9, R8 ;  /* 0x0000000907087c25 */ /* 0x000fc8000f800008 */
[----:B------:R-:W-:-:S04]  /*5880*/  IMAD.WIDE.U32 R6, R7, UR8, RZ ;  /* 0x0000000807067c25 */ /* 0x000fc8000f8e00ff */
[----:B------:R-:W-:Y:S01]  /*5890*/  IMAD.MOV.U32 R6, RZ, RZ, R9 ;  /* 0x000000ffff067224 */ /* 0x000fe200078e0009 */
[----:B------:R-:W-:Y:S01]  /*58a0*/  IADD3 RZ, P1, R7, R8, RZ ;  /* 0x0000000807ff7210 */ /* 0x000fe20007f3e0ff */
[----:B------:R-:W-:-:S04]  /*58b0*/  IMAD.X R7, RZ, RZ, RZ, P0 ;  /* 0x000000ffff077224 */ /* 0x000fc800000e06ff */
[----:B------:R-:W-:-:S08]  /*58c0*/  IMAD.WIDE.U32.X R6, R19, UR9, R6, P1 ;  /* 0x0000000913067c25 */ /* 0x000fd000088e0406 */
.L_x_103:
[--C-:B------:R-:W-:Y:S01]  /*58d0*/  SHF.R.U64 R19, R6, UR11, R7.reuse ;  /* 0x0000000b06137c19 */ /* 0x100fe20008001207 */
[----:B------:R-:W-:Y:S01]  /*58e0*/  FMUL R22, R22, UR12 ;  /* 0x0000000c16167c20 */ /* 0x000fe20008400000 */
[----:B------:R-:W-:Y:S01]  /*58f0*/  SHF.R.U32.HI R6, RZ, UR11, R7 ;  /* 0x0000000bff067c19 */ /* 0x000fe20008011607 */
[----:B------:R-:W-:Y:S01]  /*5900*/  ULDC.64 UR8, c[0x0][0x720] ;  /* 0x0001c80000087ab9 */ /* 0x000fe20000000a00 */
[----:B------:R-:W-:Y:S01]  /*5910*/  IADD3 R7, P0, RZ, -R19, RZ ;  /* 0x80000013ff077210 */ /* 0x000fe20007f1e0ff */
[----:B------:R-:W-:Y:S02]  /*5920*/  ULDC.64 UR10, c[0x0][0x740] ;  /* 0x0001d000000a7ab9 */ /* 0x000fe40000000a00 */
[----:B------:R-:W0:Y:S02]  /*5930*/  F2I.U32.TRUNC.NTZ R22, R22 ;  /* 0x0000001600167305 */ /* 0x000e24000020f000 */
[----:B------:R-:W-:Y:S01]  /*5940*/  IMAD.X R6, RZ, RZ, ~R6, P0 ;  /* 0x000000ffff067224 */ /* 0x000fe200000e0e06 */
[----:B------:R-:W-:-:S03]  /*5950*/  ISETP.NE.U32.AND P0, PT, RZ, UR10, PT ;  /* 0x0000000aff007c0c */ /* 0x000fc6000bf05070 */
[----:B------:R-:W-:Y:S01]  /*5960*/  IMAD R6, R6, UR8, RZ ;  /* 0x0000000806067c24 */ /* 0x000fe2000f8e02ff */
[----:B------:R-:W-:-:S03]  /*5970*/  ISETP.NE.AND.EX P0, PT, RZ, UR11, PT, P0 ;  /* 0x0000000bff007c0c */ /* 0x000fc6000bf05300 */
[C---:B------:R-:W-:Y:S02]  /*5980*/  IMAD R9, R7.reuse, UR9, R6 ;  /* 0x0000000907097c24 */ /* 0x040fe4000f8e0206 */
[----:B------:R-:W-:Y:S01]  /*5990*/  IMAD.WIDE.U32 R6, R7, UR8, R4 ;  /* 0x0000000807067c25 */ /* 0x000fe2000f8e0004 */
[----:B------:R-:W-:-:S03]  /*59a0*/  ULDC UR8, c[0x0][0x718] ;  /* 0x0001c60000087ab9 */ /* 0x000fc60000000800 */
[----:B0-----:R-:W-:Y:S02]  /*59b0*/  IMAD.MOV R8, RZ, RZ, -R22 ;  /* 0x000000ffff087224 */ /* 0x001fe400078e0a16 */
[----:B------:R-:W-:Y:S02]  /*59c0*/  IMAD.IADD R7, R7, 0x1, R9 ;  /* 0x0000000107077824 */ /* 0x000fe400078e0209 */
[----:B------:R-:W-:-:S03]  /*59d0*/  @P3 IMAD R3, R20, R8, R21 ;  /* 0x0000000814033224 */ /* 0x000fc600078e0215 */
[--C-:B------:R-:W-:Y:S02]  /*59e0*/  SHF.R.U64 R20, R6, UR8, R7.reuse ;  /* 0x0000000806147c19 */ /* 0x100fe40008001207 */
[----:B------:R-:W-:Y:S01]  /*59f0*/  SHF.R.U32.HI R7, RZ, UR8, R7 ;  /* 0x00000008ff077c19 */ /* 0x000fe20008011607 */
[----:B------:R-:W-:-:S03]  /*5a00*/  ULDC UR8, c[0x0][0x708] ;  /* 0x0001c20000087ab9 */ /* 0x000fc60000000800 */
[--C-:B------:R-:W-:Y:S02]  /*5a10*/  SHF.R.U64 R22, R20, UR8, R7.reuse ;  /* 0x0000000814167c19 */ /* 0x100fe40008001207 */
[----:B------:R-:W-:Y:S01]  /*5a20*/  SHF.R.U32.HI R7, RZ, UR8, R7 ;  /* 0x00000008ff077c19 */ /* 0x000fe20008011607 */
[----:B------:R-:W-:-:S03]  /*5a30*/  ULDC UR8, c[0x0][0x758] ;  /* 0x0001d60000087ab9 */ /* 0x000fc60000000800 */
[--C-:B------:R-:W-:Y:S02]  /*5a40*/  SHF.R.U64 R21, R22, UR8, R7.reuse ;  /* 0x0000000816157c19 */ /* 0x100fe40008001207 */
[----:B------:R-:W-:-:S03]  /*5a50*/  SHF.R.U32.HI R23, RZ, UR8, R7 ;  /* 0x00000008ff177c19 */ /* 0x000fc60008011607 */
[----:B------:R-:W-:Y:S02]  /*5a60*/  IMAD.MOV.U32 R6, RZ, RZ, R21 ;  /* 0x000000ffff067224 */ /* 0x000fe400078e0015 */
[----:B------:R-:W-:Y:S01]  /*5a70*/  IMAD.MOV.U32 R7, RZ, RZ, R23 ;  /* 0x000000ffff077224 */ /* 0x000fe200078e0017 */
[----:B------:R-:W-:Y:S06]  /*5a80*/  @!P0 BRA `(.L_x_104) ;  /* 0x0000000000288947 */ /* 0x000fec0003800000 */
        /* <DEDUP_REMOVED lines=10> */
.L_x_104:
[----:B------:R-:W-:Y:S01]  /*5b30*/  ULDC UR8, c[0x0][0x748] ;  /* 0x0001d20000087ab9 */ /* 0x000fe20000000800 */
[----:B------:R-:W-:Y:S01]  /*5b40*/  LOP3.LUT R20, R20, UR4, RZ, 0xc0, !PT ;  /* 0x0000000414147c12 */ /* 0x000fe2000f8ec0ff */
[----:B------:R-:W-:Y:S01]  /*5b50*/  ULDC UR9, c[0x0][0x710] ;  /* 0x0001c40000097ab9 */ /* 0x000fe20000000800 */
[----:B------:R-:W-:Y:S01]  /*5b60*/  SHF.R.U64 R7, R6, UR8, R7 ;  /* 0x0000000806077c19 */ /* 0x000fe20008001207 */
[----:B------:R-:W-:Y:S01]  /*5b70*/  ULDC UR8, c[0x0][0x738] ;  /* 0x0001ce0000087ab9 */ /* 0x000fe20000000800 */
[----:B------:R-:W-:-:S03]  /*5b80*/  LOP3.LUT R6, R22, UR6, RZ, 0xc0, !PT ;  /* 0x0000000616067c12 */ /* 0x000fc6000f8ec0ff */
[----:B------:R-:W-:Y:S02]  /*5b90*/  IMAD.MOV R8, RZ, RZ, -R7 ;  /* 0x000000ffff087224 */ /* 0x000fe400078e0a07 */
[----:B------:R-:W-:Y:S02]  /*5ba0*/  IMAD R6, R7, UR5, R6 ;  /* 0x0000000507067c24 */ /* 0x000fe4000f8e0206 */
[----:B------:R-:W-:Y:S01]  /*5bb0*/  IMAD R21, R8, UR8, R21 ;  /* 0x0000000808157c24 */ /* 0x000fe2000f8e0215 */
[----:B------:R-:W-:Y:S01]  /*5bc0*/  ULDC UR8, c[0x0][0x700] ;  /* 0x0001c00000087ab9 */ /* 0x000fe20000000800 */
[----:B------:R-:W-:Y:S02]  /*5bd0*/  IMAD R6, R6, UR9, R3 ;  /* 0x0000000906067c24 */ /* 0x000fe4000f8e0203 */
[----:B------:R-:W-:Y:S02]  /*5be0*/  IMAD R21, R21, UR8, R20 ;  /* 0x0000000815157c24 */ /* 0x000fe4000f8e0214 */
[----:B------:R-:W-:-:S03]  /*5bf0*/  IMAD.MOV.U32 R7, RZ, RZ, 0x1 ;  /* 0x00000001ff077424 */ /* 0x000fc600078e00ff */
[----:B------:R-:W-:Y:S02]  /*5c00*/  SEL R3, R21, R6, !P3 ;  /* 0x0000000615037207 */ /* 0x000fe40005800000 */
[----:B------:R-:W-:-:S07]  /*5c10*/  SEL R6, R6, R21, !P3 ;  /* 0x0000001506067207 */ /* 0x000fce0005800000 */
.L_x_102:
[----:B------:R-:W-:Y:S05]  /*5c20*/  BSYNC B1 ;  /* 0x0000000000017941 */ /* 0x000fea0003800000 */
.L_x_101:
[----:B------:R-:W-:-:S13]  /*5c30*/  LOP3.LUT P0, RZ, R7, 0xff, RZ, 0xc0, !PT ;  /* 0x000000ff07ff7812 */ /* 0x000fda000780c0ff */
[----:B------:R-:W-:Y:S05]  /*5c40*/  @P0 BRA `(.L_x_105) ;  /* 0xfffffff400140947 */ /* 0x000fea000383ffff */
[----:B------:R-:W-:Y:S05]  /*5c50*/  BSYNC B0 ;  /* 0x0000000000007941 */ /* 0x000fea0003800000 */
.L_x_94:
[----:B------:R-:W-:-:S03]  /*5c60*/  UMOV UR8, 0xffffffff ;  /* 0xffffffff00087882 */ /* 0x000fc60000000000 */
[----:B------:R-:W-:Y:S05]  /*5c70*/  BRA.DIV UR8, `(.L_x_106) ;  /* 0x0000000a08487947 */ /* 0x000fea000b800000 */
[----:B------:R-:W-:-:S13]  /*5c80*/  ELECT P0, URZ, PT ;  /* 0x00000000003f782f */ /* 0x000fda0003800000 */
.L_x_129:
[----:B------:R-:W-:Y:S04]  /*5c90*/  BSSY B0, `(.L_x_107) ;  /* 0x000007c000007945 */ /* 0x000fe80003800000 */
[----:B------:R-:W-:Y:S05]  /*5ca0*/  @!P0 BRA `(.L_x_108) ;  /* 0x0000000400e88947 */ /* 0x000fea0003800000 */
[----:B------:R-:W-:-:S04]  /*5cb0*/  LOP3.LUT R2, R2, 0x2, RZ, 0xfc, !PT ;  /* 0x0000000202027812 */ /* 0x000fc800078efcff */
[----:B------:R-:W-:-:S13]  /*5cc0*/  ISETP.NE.AND P0, PT, R2, 0x3, PT ;  /* 0x000000030200780c */ /* 0x000fda0003f05270 */
[----:B------:R-:W-:Y:S05]  /*5cd0*/  @!P0 BRA `(.L_x_109) ;  /* 0x0000000000048947 */ /* 0x000fea0003800000 */
[----:B------:R-:W-:Y:S01]  /*5ce0*/  BPT.TRAP 0x1 ;  /* 0x000000040000795c */ /* 0x000fe20000300000 */
.L_x_109:
[----:B------:R-:W0:Y:S01]  /*5cf0*/  S2R R3, SR_CgaCtaId ;  /* 0x0000000000037919 */ /* 0x000e220000008800 */
[----:B------:R-:W-:Y:S02]  /*5d00*/  MOV R0, 0x400 ;  /* 0x0000040000007802 */ /* 0x000fe40000000f00 */
[----:B------:R-:W-:Y:S02]  /*5d10*/  SHF.L.U32 R2, R10, 0x1f, RZ ;  /* 0x0000001f0a027819 */ /* 0x000fe400000006ff */
[----:B0-----:R-:W-:-:S05]  /*5d20*/  LEA R0, R3, R0, 0x18 ;  /* 0x0000000003007211 */ /* 0x001fca00078ec0ff */
[----:B------:R-:W-:-:S04]  /*5d30*/  VIADD R0, R0, 0x68 ;  /* 0x0000006800007836 */ /* 0x000fc80000000000 */
[C---:B------:R-:W-:Y:S02]  /*5d40*/  IMAD R5, R11.reuse, 0x8, R0 ;  /* 0x000000080b057824 */ /* 0x040fe400078e0200 */
[----:B------:R-:W-:Y:S02]  /*5d50*/  VIADD R11, R11, 0x1 ;  /* 0x000000010b0b7836 */ /* 0x000fe40000000000 */
[----:B------:R-:W0:Y:S03]  /*5d60*/  SYNCS.PHASECHK.TRANS64.TRYWAIT P0, [R5+URZ], R2 ;  /* 0x00000002050075a7 */ /* 0x000e26000800017f */
[----:B------:R-:W-:-:S04]  /*5d70*/  ISETP.NE.AND P1, PT, R11, 0xd, PT ;  /* 0x0000000d0b00780c */ /* 0x000fc80003f25270 */
[----:B------:R-:W-:Y:S02]  /*5d80*/  SEL R3, RZ, 0x1, P1 ;  /* 0x00000001ff037807 */ /* 0x000fe40000800000 */
[----:B------:R-:W-:Y:S02]  /*5d90*/  SEL R11, R11, RZ, P1 ;  /* 0x000000ff0b0b7207 */ /* 0x000fe40000800000 */
[----:B------:R-:W-:-:S03]  /*5da0*/  LOP3.LUT R10, R10, R3, RZ, 0x3c, !PT ;  /* 0x000000030a0a7212 */ /* 0x000fc600078e3cff */
[----:B------:R-:W-:Y:S01]  /*5db0*/  IMAD R7, R11, 0x8, R0 ;  /* 0x000000080b077824 */ /* 0x000fe200078e0200 */
[----:B------:R-:W-:Y:S01]  /*5dc0*/  SHF.L.U32 R4, R10, 0x1f, RZ ;  /* 0x0000001f0a047819 */ /* 0x000fe200000006ff */
[----:B0-----:R-:W-:Y:S06]  /*5dd0*/  @!P0 BRA `(.L_x_110) ;  /* 0x0000000800108947 */ /* 0x001fec0003800000 */
.L_x_130:
[----:B------:R-:W1:Y:S01]  /*5de0*/  SYNCS.PHASECHK.TRANS64.TRYWAIT P0, [R7+URZ], R4 ;  /* 0x00000004070075a7 */ /* 0x000e62000800017f */
[----:B0-----:R-:W-:-:S05]  /*5df0*/  VIADD R2, R11, 0x1 ;  /* 0x000000010b027836 */ /* 0x001fca0000000000 */
[----:B------:R-:W-:-:S04]  /*5e00*/  ISETP.NE.AND P1, PT, R2, 0xd, PT ;  /* 0x0000000d0200780c */ /* 0x000fc80003f25270 */
[----:B------:R-:W-:Y:S02]  /*5e10*/  SEL R3, RZ, 0x1, P1 ;  /* 0x00000001ff037807 */ /* 0x000fe40000800000 */
[----:B------:R-:W-:Y:S02]  /*5e20*/  SEL R9, R2, RZ, P1 ;  /* 0x000000ff02097207 */ /* 0x000fe40000800000 */
[----:B------:R-:W-:-:S03]  /*5e30*/  LOP3.LUT R10, R10, R3, RZ, 0x3c, !PT ;  /* 0x000000030a0a7212 */ /* 0x000fc600078e3cff */
[----:B------:R-:W-:Y:S01]  /*5e40*/  IMAD R6, R9, 0x8, R0 ;  /* 0x0000000809067824 */ /* 0x000fe200078e0200 */
[----:B------:R-:W-:Y:S01]  /*5e50*/  SHF.L.U32 R5, R10, 0x1f, RZ ;  /* 0x0000001f0a057819 */ /* 0x000fe200000006ff */
[----:B-1----:R-:W-:Y:S06]  /*5e60*/  @!P0 BRA `(.L_x_111) ;  /* 0x0000000800008947 */ /* 0x002fec0003800000 */
.L_x_131:
[----:B------:R-:W1:Y:S01]  /*5e70*/  SYNCS.PHASECHK.TRANS64.TRYWAIT P0, [R6+URZ], R5 ;  /* 0x00000005060075a7 */ /* 0x000e62000800017f */
[----:B------:R-:W-:-:S05]  /*5e80*/  VIADD R2, R9, 0x1 ;  /* 0x0000000109027836 */ /* 0x000fca0000000000 */
[----:B------:R-:W-:-:S04]  /*5e90*/  ISETP.NE.AND P1, PT, R2, 0xd, PT ;  /* 0x0000000d0200780c */ /* 0x000fc80003f25270 */
[----:B------:R-:W-:Y:S02]  /*5ea0*/  SEL R3, RZ, 0x1, P1 ;  /* 0x00000001ff037807 */ /* 0x000fe40000800000 */
[----:B0-----:R-:W-:Y:S02]  /*5eb0*/  SEL R7, R2, RZ, P1 ;  /* 0x000000ff02077207 */ /* 0x001fe40000800000 */
[----:B------:R-:W-:-:S03]  /*5ec0*/  LOP3.LUT R10, R10, R3, RZ, 0x3c, !PT ;  /* 0x000000030a0a7212 */ /* 0x000fc600078e3cff */
[----:B------:R-:W-:Y:S01]  /*5ed0*/  IMAD R9, R7, 0x8, R0 ;  /* 0x0000000807097824 */ /* 0x000fe200078e0200 */
[----:B------:R-:W-:Y:S01]  /*5ee0*/  SHF.L.U32 R4, R10, 0x1f, RZ ;  /* 0x0000001f0a047819 */ /* 0x000fe200000006ff */
[----:B-1----:R-:W-:Y:S06]  /*5ef0*/  @!P0 BRA `(.L_x_112) ;  /* 0x0000000400f08947 */ /* 0x002fec0003800000 */
.L_x_132:
[----:B------:R-:W1:Y:S01]  /*5f00*/  SYNCS.PHASECHK.TRANS64.TRYWAIT P0, [R9+URZ], R4 ;  /* 0x00000004090075a7 */ /* 0x000e62000800017f */
[----:B------:R-:W-:-:S05]  /*5f10*/  VIADD R2, R7, 0x1 ;  /* 0x0000000107027836 */ /* 0x000fca0000000000 */
[----:B------:R-:W-:-:S04]  /*5f20*/  ISETP.NE.AND P1, PT, R2, 0xd, PT ;  /* 0x0000000d0200780c */ /* 0x000fc80003f25270 */
[----:B------:R-:W-:Y:S02]  /*5f30*/  SEL R3, RZ, 0x1, P1 ;  /* 0x00000001ff037807 */ /* 0x000fe40000800000 */
[----:B------:R-:W-:Y:S02]  /*5f40*/  SEL R7, R2, RZ, P1 ;  /* 0x000000ff02077207 */ /* 0x000fe40000800000 */
[----:B------:R-:W-:-:S03]  /*5f50*/  LOP3.LUT R10, R10, R3, RZ, 0x3c, !PT ;  /* 0x000000030a0a7212 */ /* 0x000fc600078e3cff */
[----:B0-----:R-:W-:Y:S01]  /*5f60*/  IMAD R6, R7, 0x8, R0 ;  /* 0x0000000807067824 */ /* 0x001fe200078e0200 */
[----:B------:R-:W-:Y:S01]  /*5f70*/  SHF.L.U32 R5, R10, 0x1f, RZ ;  /* 0x0000001f0a057819 */ /* 0x000fe200000006ff */
[----:B-1----:R-:W-:Y:S06]  /*5f80*/  @!P0 BRA `(.L_x_113) ;  /* 0x0000000400e08947 */ /* 0x002fec0003800000 */
.L_x_133:
        /* <DEDUP_REMOVED lines=9> */
.L_x_134:
        /* <DEDUP_REMOVED lines=9> */
.L_x_135:
        /* <DEDUP_REMOVED lines=9> */
.L_x_136:
        /* <DEDUP_REMOVED lines=9> */
.L_x_137:
        /* <DEDUP_REMOVED lines=9> */
.L_x_138:
[----:B------:R-:W1:Y:S01]  /*6260*/  SYNCS.PHASECHK.TRANS64.TRYWAIT P0, [R9+URZ], R4 ;  /* 0x00000004090075a7 */ /* 0x000e62000800017f */
[----:B------:R-:W-:-:S05]  /*6270*/  VIADD R2, R7, 0x1 ;  /* 0x0000000107027836 */ /* 0x000fca0000000000 */
[----:B------:R-:W-:-:S04]  /*6280*/  ISETP.NE.AND P1, PT, R2, 0xd, PT ;  /* 0x0000000d0200780c */ /* 0x000fc80003f25270 */
[----:B------:R-:W-:Y:S02]  /*6290*/  SEL R3, RZ, 0x1, P1 ;  /* 0x00000001ff037807 */ /* 0x000fe40000800000 */
[----:B------:R-:W-:Y:S02]  /*62a0*/  SEL R7, R2, RZ, P1 ;  /* 0x000000ff02077207 */ /* 0x000fe40000800000 */
[----:B------:R-:W-:-:S03]  /*62b0*/  LOP3.LUT R10, R10, R3, RZ, 0x3c, !PT ;  /* 0x000000030a0a7212 */ /* 0x000fc600078e3cff */
[----:B------:R-:W-:Y:S01]  /*62c0*/  IMAD R8, R7, 0x8, R0 ;  /* 0x0000000807087824 */ /* 0x000fe200078e0200 */
[----:B0-----:R-:W-:Y:S01]  /*62d0*/  SHF.L.U32 R5, R10, 0x1f, RZ ;  /* 0x0000001f0a057819 */ /* 0x001fe200000006ff */
[----:B-1----:R-:W-:Y:S06]  /*62e0*/  @!P0 BRA `(.L_x_119) ;  /* 0x0000000400808947 */ /* 0x002fec0003800000 */
.L_x_139:
[----:B------:R-:W1:Y:S01]  /*62f0*/  SYNCS.PHASECHK.TRANS64.TRYWAIT P0, [R8+URZ], R5 ;  /* 0x00000005080075a7 */ /* 0x000e62000800017f */
[----:B------:R-:W-:-:S05]  /*6300*/  VIADD R2, R7, 0x1 ;  /* 0x0000000107027836 */ /* 0x000fca0000000000 */
[----:B------:R-:W-:-:S04]  /*6310*/  ISETP.NE.AND P1, PT, R2, 0xd, PT ;  /* 0x0000000d0200780c */ /* 0x000fc80003f25270 */
[----:B------:R-:W-:Y:S02]  /*6320*/  SEL R3, RZ, 0x1, P1 ;  /* 0x00000001ff037807 */ /* 0x000fe40000800000 */
[----:B------:R-:W-:Y:S02]  /*6330*/  SEL R7, R2, RZ, P1 ;  /* 0x000000ff02077207 */ /* 0x000fe40000800000 */
[----:B0-----:R-:W-:-:S03]  /*6340*/  LOP3.LUT R9, R10, R3, RZ, 0x3c, !PT ;  /* 0x000000030a097212 */ /* 0x001fc600078e3cff */
[----:B------:R-:W-:Y:S01]  /*6350*/  IMAD R11, R7, 0x8, R0 ;  /* 0x00000008070b7824 */ /* 0x000fe200078e0200 */
[----:B------:R-:W-:Y:S01]  /*6360*/  SHF.L.U32 R6, R9, 0x1f, RZ ;  /* 0x0000001f09067819 */ /* 0x000fe200000006ff */
[----:B-1----:R-:W-:Y:S06]  /*6370*/  @!P0 BRA `(.L_x_120) ;  /* 0x0000000400708947 */ /* 0x002fec0003800000 */
.L_x_140:
[----:B------:R-:W1:Y:S01]  /*6380*/  SYNCS.PHASECHK.TRANS64.TRYWAIT P0, [R11+URZ], R6 ;  /* 0x000000060b0075a7 */ /* 0x000e62000800017f */
[----:B------:R-:W-:-:S05]  /*6390*/  VIADD R2, R7, 0x1 ;  /* 0x0000000107027836 */ /* 0x000fca0000000000 */
[----:B------:R-:W-:-:S04]  /*63a0*/  ISETP.NE.AND P1, PT, R2, 0xd, PT ;  /* 0x0000000d0200780c */ /* 0x000fc80003f25270 */
[----:B------:R-:W-:Y:S02]  /*63b0*/  SEL R4, RZ, 0x1, P1 ;  /* 0x00000001ff047807 */ /* 0x000fe40000800000 */
[----:B------:R-:W-:Y:S02]  /*63c0*/  SEL R3, R2, RZ, P1 ;  /* 0x000000ff02037207 */ /* 0x000fe40000800000 */
[----:B------:R-:W-:Y:S01]  /*63d0*/  LOP3.LUT R4, R9, R4, RZ, 0x3c, !PT ;  /* 0x0000000409047212 */ /* 0x000fe200078e3cff */
[----:B-1----:R-:W-:Y:S06]  /*63e0*/  @!P0 BRA `(.L_x_121) ;  /* 0x0000000400688947 */ /* 0x002fec0003800000 */
.L_x_141:
[----:B------:R-:W-:Y:S01]  /*63f0*/  IMAD R3, R3, 0x8, R0 ;  /* 0x0000000803037824 */ /* 0x000fe200078e0200 */
[----:B------:R-:W-:-:S07]  /*6400*/  SHF.L.U32 R0, R4, 0x1f, RZ ;  /* 0x0000001f04007819 */ /* 0x000fce00000006ff */
.L_x_122:
[----:B--2---:R2:W3:Y:S02]  /*6410*/  SYNCS.PHASECHK.TRANS64.TRYWAIT P0, [R3+URZ], R0 ;  /* 0x00000000030075a7 */ /* 0x0044e4000800017f */
[----:B---3--:R-:W-:Y:S05]  /*6420*/  @!P0 NANOSLEEP.SYNCS 0x989680 ;  /* 0x009896800000895d */ /* 0x008fea0003900000 */
[----:B------:R-:W3:Y:S02]  /*6430*/  @!P0 SYNCS.PHASECHK.TRANS64 P0, [R3+URZ], R0 ;  /* 0x00000000030085a7 */ /* 0x000ee4000800007f */
[----:B---3--:R-:W-:Y:S05]  /*6440*/  @!P0 BRA `(.L_x_122) ;  /* 0xfffffffc00f08947 */ /* 0x008fea000383ffff */
.L_x_108:
[----:B------:R-:W-:Y:S05]  /*6450*/  BSYNC B0 ;  /* 0x0000000000007941 */ /* 0x000fea0003800000 */
.L_x_107:
[----:B------:R-:W-:Y:S05]  /*6460*/  EXIT ;  /* 0x000000000000794d */ /* 0x000fea0003800000 */
.L_x_22:
[----:B-1----:R-:W-:-:S04]  /*6470*/  IMAD.U32 R16, RZ, RZ, UR8 ;  /* 0x00000008ff107e24 */ /* 0x002fc8000f8e00ff */
[----:B------:R1:W4:Y:S03]  /*6480*/  SYNCS.PHASECHK.TRANS64.TRYWAIT P1, [R16+URZ], R13 ;  /* 0x0000000d100075a7 */ /* 0x000326000802017f */
[----:B----4-:R-:W-:Y:S05]  /*6490*/  @!P1 NANOSLEEP.SYNCS 0x989680 ;  /* 0x009896800000995d */ /* 0x010fea0003900000 */
[----:B------:R-:W4:Y:S02]  /*64a0*/  @!P1 SYNCS.PHASECHK.TRANS64 P1, [R16+URZ], R13 ;  /* 0x0000000d100095a7 */ /* 0x000f24000802007f */
[----:B----4-:R-:W-:Y:S05]  /*64b0*/  @!P1 BRA `(.L_x_22) ;  /* 0xfffffffc00ec9947 */ /* 0x010fea000383ffff */
[----:B------:R-:W-:Y:S05]  /*64c0*/  BRA `(.L_x_21) ;  /* 0xffffffb000747947 */ /* 0x000fea000383ffff */
.L_x_95:
[----:B------:R-:W-:Y:S01]  /*64d0*/  BSSY B1, `(.L_x_123) ;  /* 0x0000006000017945 */ /* 0x000fe20003800000 */
[----:B------:R-:W-:-:S07]  /*64e0*/  IMAD.MOV.U32 R7, RZ, RZ, -0x1 ;  /* 0xffffffffff077424 */ /* 0x000fce00078e00ff */
[----:B------:R-:W-:Y:S05]  /*64f0*/  WARPSYNC.COLLECTIVE R7, `(.L_x_124) ;  /* 0x00000000070c7348 */ /* 0x000fea0003c00000 */
[----:B------:R-:W-:Y:S02]  /*6500*/  ELECT P0, UR62, PT ;  /* 0x00000000003e782f */ /* 0x000fe40003800000 */
[----:B------:R-:W-:Y:S01]  /*6510*/  MOV R7, UR62 ;  /* 0x0000003e00077c02 */ /* 0x000fe20008000f00 */
[----:B------:R-:W-:Y:S10]  /*6520*/  ENDCOLLECTIVE ;  /* 0x000000000000791b */ /* 0x000ff40003800000 */
.L_x_124:
[----:B------:R-:W-:Y:S05]  /*6530*/  BSYNC B1 ;  /* 0x0000000000017941 */ /* 0x000fea0003800000 */
.L_x_123:
[----:B------:R-:W-:Y:S05]  /*6540*/  BRA `(.L_x_125) ;  /* 0xffffffe800e07947 */ /* 0x000fea000383ffff */
.L_x_98:
[----:B-1----:R1:W2:Y:S02]  /*6550*/  SYNCS.PHASECHK.TRANS64.TRYWAIT P0, [R23+URZ+0x68], R8 ;  /* 0x00006808170075a7 */ /* 0x0022a4000800017f */
[----:B--2---:R-:W-:Y:S05]  /*6560*/  @!P0 NANOSLEEP.SYNCS 0x989680 ;  /* 0x009896800000895d */ /* 0x004fea0003900000 */
[----:B------:R-:W2:Y:S02]  /*6570*/  @!P0 SYNCS.PHASECHK.TRANS64 P0, [R23+URZ+0x68], R8 ;  /* 0x00006808170085a7 */ /* 0x000ea4000800007f */
[----:B--2---:R-:W-:Y:S05]  /*6580*/  @!P0 BRA `(.L_x_98) ;  /* 0xfffffffc00f08947 */ /* 0x004fea000383ffff */
[----:B------:R-:W-:Y:S05]  /*6590*/  BRA `(.L_x_126) ;  /* 0xffffffec001c7947 */ /* 0x000fea000383ffff */
.L_x_106:
[----:B------:R-:W-:Y:S01]  /*65a0*/  BSSY B0, `(.L_x_127) ;  /* 0x0000006000007945 */ /* 0x000fe20003800000 */
[----:B------:R-:W-:-:S07]  /*65b0*/  IMAD.MOV.U32 R7, RZ, RZ, -0x1 ;  /* 0xffffffffff077424 */ /* 0x000fce00078e00ff */
[----:B------:R-:W-:Y:S05]  /*65c0*/  WARPSYNC.COLLECTIVE R7, `(.L_x_128) ;  /* 0x00000000070c7348 */ /* 0x000fea0003c00000 */
[----:B------:R-:W-:Y:S02]  /*65d0*/  ELECT P0, UR62, PT ;  /* 0x00000000003e782f */ /* 0x000fe40003800000 */
[----:B------:R-:W-:Y:S01]  /*65e0*/  MOV R7, UR62 ;  /* 0x0000003e00077c02 */ /* 0x000fe20008000f00 */
[----:B------:R-:W-:Y:S10]  /*65f0*/  ENDCOLLECTIVE ;  /* 0x000000000000791b */ /* 0x000ff40003800000 */
.L_x_128:
[----:B------:R-:W-:Y:S05]  /*6600*/  BSYNC B0 ;  /* 0x0000000000007941 */ /* 0x000fea0003800000 */
.L_x_127:
[----:B------:R-:W-:Y:S05]  /*6610*/  BRA `(.L_x_129) ;  /* 0xfffffff4009c7947 */ /* 0x000fea000383ffff */
.L_x_110:
[----:B0-----:R0:W1:Y:S02]  /*6620*/  SYNCS.PHASECHK.TRANS64.TRYWAIT P0, [R5+URZ], R2 ;  /* 0x00000002050075a7 */ /* 0x001064000800017f */
[----:B-1----:R-:W-:Y:S05]  /*6630*/  @!P0 NANOSLEEP.SYNCS 0x989680 ;  /* 0x009896800000895d */ /* 0x002fea0003900000 */
[----:B------:R-:W1:Y:S02]  /*6640*/  @!P0 SYNCS.PHASECHK.TRANS64 P0, [R5+URZ], R2 ;  /* 0x00000002050085a7 */ /* 0x000e64000800007f */
[----:B-1----:R-:W-:Y:S05]  /*6650*/  @!P0 BRA `(.L_x_110) ;  /* 0xfffffffc00f08947 */ /* 0x002fea000383ffff */
[----:B------:R-:W-:Y:S05]  /*6660*/  BRA `(.L_x_130) ;  /* 0xfffffff400dc7947 */ /* 0x000fea000383ffff */
.L_x_111:
[----:B0-----:R0:W1:Y:S02]  /*6670*/  SYNCS.PHASECHK.TRANS64.TRYWAIT P0, [R7+URZ], R4 ;  /* 0x00000004070075a7 */ /* 0x001064000800017f */
[----:B-1----:R-:W-:Y:S05]  /*6680*/  @!P0 NANOSLEEP.SYNCS 0x989680 ;  /* 0x009896800000895d */ /* 0x002fea0003900000 */
[----:B------:R-:W1:Y:S02]  /*6690*/  @!P0 SYNCS.PHASECHK.TRANS64 P0, [R7+URZ], R4 ;  /* 0x00000004070085a7 */ /* 0x000e64000800007f */
[----:B-1----:R-:W-:Y:S05]  /*66a0*/  @!P0 BRA `(.L_x_111) ;  /* 0xfffffffc00f08947 */ /* 0x002fea000383ffff */
[----:B------:R-:W-:Y:S05]  /*66b0*/  BRA `(.L_x_131) ;  /* 0xfffffff400ec7947 */ /* 0x000fea000383ffff */
.L_x_112:
[----:B0-----:R0:W1:Y:S02]  /*66c0*/  SYNCS.PHASECHK.TRANS64.TRYWAIT P0, [R6+URZ], R5 ;  /* 0x00000005060075a7 */ /* 0x001064000800017f */
[----:B-1----:R-:W-:Y:S05]  /*66d0*/  @!P0 NANOSLEEP.SYNCS 0x989680 ;  /* 0x009896800000895d */ /* 0x002fea0003900000 */
[----:B------:R-:W1:Y:S02]  /*66e0*/  @!P0 SYNCS.PHASECHK.TRANS64 P0, [R6+URZ], R5 ;  /* 0x00000005060085a7 */ /* 0x000e64000800007f */
[----:B-1----:R-:W-:Y:S05]  /*66f0*/  @!P0 BRA `(.L_x_112) ;  /* 0xfffffffc00f08947 */ /* 0x002fea000383ffff */
[----:B------:R-:W-:Y:S05]  /*6700*/  BRA `(.L_x_132) ;  /* 0xfffffff400fc7947 */ /* 0x000fea000383ffff */
.L_x_113:
[----:B0-----:R0:W1:Y:S02]  /*6710*/  SYNCS.PHASECHK.TRANS64.TRYWAIT P0, [R9+URZ], R4 ;  /* 0x00000004090075a7 */ /* 0x001064000800017f */
[----:B-1----:R-:W-:Y:S05]  /*6720*/  @!P0 NANOSLEEP.SYNCS 0x989680 ;  /* 0x009896800000895d */ /* 0x002fea0003900000 */
[----:B------:R-:W1:Y:S02]  /*6730*/  @!P0 SYNCS.PHASECHK.TRANS64 P0, [R9+URZ], R4 ;  /* 0x00000004090085a7 */ /* 0x000e64000800007f */
[----:B-1----:R-:W-:Y:S05]  /*6740*/  @!P0 BRA `(.L_x_113) ;  /* 0xfffffffc00f08947 */ /* 0x002fea000383ffff */
[----:B------:R-:W-:Y:S05]  /*6750*/  BRA `(.L_x_133) ;  /* 0xfffffff8000c7947 */ /* 0x000fea000383ffff */
.L_x_114:
[----:B0-----:R0:W1:Y:S02]  /*6760*/  SYNCS.PHASECHK.TRANS64.TRYWAIT P0, [R6+URZ], R5 ;  /* 0x00000005060075a7 */ /* 0x001064000800017f */
[----:B-1----:R-:W-:Y:S05]  /*6770*/  @!P0 NANOSLEEP.SYNCS 0x989680 ;  /* 0x009896800000895d */ /* 0x002fea0003900000 */
[----:B------:R-:W1:Y:S02]  /*6780*/  @!P0 SYNCS.PHASECHK.TRANS64 P0, [R6+URZ], R5 ;  /* 0x00000005060085a7 */ /* 0x000e64000800007f */
[----:B-1----:R-:W-:Y:S05]  /*6790*/  @!P0 BRA `(.L_x_114) ;  /* 0xfffffffc00f08947 */ /* 0x002fea000383ffff */
[----:B------:R-:W-:Y:S05]  /*67a0*/  BRA `(.L_x_134) ;  /* 0xfffffff8001c7947 */ /* 0x000fea000383ffff */
.L_x_115:
[----:B0-----:R0:W1:Y:S02]  /*67b0*/  SYNCS.PHASECHK.TRANS64.TRYWAIT P0, [R9+URZ], R4 ;  /* 0x00000004090075a7 */ /* 0x001064000800017f */
[----:B-1----:R-:W-:Y:S05]  /*67c0*/  @!P0 NANOSLEEP.SYNCS 0x989680 ;  /* 0x009896800000895d */ /* 0x002fea0003900000 */
[----:B------:R-:W1:Y:S02]  /*67d0*/  @!P0 SYNCS.PHASECHK.TRANS64 P0, [R9+URZ], R4 ;  /* 0x00000004090085a7 */ /* 0x000e64000800007f */
[----:B-1----:R-:W-:Y:S05]  /*67e0*/  @!P0 BRA `(.L_x_115) ;  /* 0xfffffffc00f08947 */ /* 0x002fea000383ffff */
[----:B------:R-:W-:Y:S05]  /*67f0*/  BRA `(.L_x_135) ;  /* 0xfffffff8002c7947 */ /* 0x000fea000383ffff */
.L_x_116:
[----:B0-----:R0:W1:Y:S02]  /*6800*/  SYNCS.PHASECHK.TRANS64.TRYWAIT P0, [R6+URZ], R5 ;  /* 0x00000005060075a7 */ /* 0x001064000800017f */
[----:B-1----:R-:W-:Y:S05]  /*6810*/  @!P0 NANOSLEEP.SYNCS 0x989680 ;  /* 0x009896800000895d */ /* 0x002fea0003900000 */
[----:B------:R-:W1:Y:S02]  /*6820*/  @!P0 SYNCS.PHASECHK.TRANS64 P0, [R6+URZ], R5 ;  /* 0x00000005060085a7 */ /* 0x000e64000800007f */
[----:B-1----:R-:W-:Y:S05]  /*6830*/  @!P0 BRA `(.L_x_116) ;  /* 0xfffffffc00f08947 */ /* 0x002fea000383ffff */
[----:B------:R-:W-:Y:S05]  /*6840*/  BRA `(.L_x_136) ;  /* 0xfffffff8003c7947 */ /* 0x000fea000383ffff */
.L_x_117:
[----:B0-----:R0:W1:Y:S02]  /*6850*/  SYNCS.PHASECHK.TRANS64.TRYWAIT P0, [R9+URZ], R4 ;  /* 0x00000004090075a7 */ /* 0x001064000800017f */
[----:B-1----:R-:W-:Y:S05]  /*6860*/  @!P0 NANOSLEEP.SYNCS 0x989680 ;  /* 0x009896800000895d */ /* 0x002fea0003900000 */
[----:B------:R-:W1:Y:S02]  /*6870*/  @!P0 SYNCS.PHASECHK.TRANS64 P0, [R9+URZ], R4 ;  /* 0x00000004090085a7 */ /* 0x000e64000800007f */
[----:B-1----:R-:W-:Y:S05]  /*6880*/  @!P0 BRA `(.L_x_117) ;  /* 0xfffffffc00f08947 */ /* 0x002fea000383ffff */
[----:B------:R-:W-:Y:S05]  /*6890*/  BRA `(.L_x_137) ;  /* 0xfffffff8004c7947 */ /* 0x000fea000383ffff */
.L_x_118:
[----:B0-----:R0:W1:Y:S02]  /*68a0*/  SYNCS.PHASECHK.TRANS64.TRYWAIT P0, [R6+URZ], R5 ;  /* 0x00000005060075a7 */ /* 0x001064000800017f */
[----:B-1----:R-:W-:Y:S05]  /*68b0*/  @!P0 NANOSLEEP.SYNCS 0x989680 ;  /* 0x009896800000895d */ /* 0x002fea0003900000 */
[----:B------:R-:W1:Y:S02]  /*68c0*/  @!P0 SYNCS.PHASECHK.TRANS64 P0, [R6+URZ], R5 ;  /* 0x00000005060085a7 */ /* 0x000e64000800007f */
[----:B-1----:R-:W-:Y:S05]  /*68d0*/  @!P0 BRA `(.L_x_118) ;  /* 0xfffffffc00f08947 */ /* 0x002fea000383ffff */
[----:B------:R-:W-:Y:S05]  /*68e0*/  BRA `(.L_x_138) ;  /* 0xfffffff8005c7947 */ /* 0x000fea000383ffff */
.L_x_119:
[----:B0-----:R0:W1:Y:S02]  /*68f0*/  SYNCS.PHASECHK.TRANS64.TRYWAIT P0, [R9+URZ], R4 ;  /* 0x00000004090075a7 */ /* 0x001064000800017f */
[----:B-1----:R-:W-:Y:S05]  /*6900*/  @!P0 NANOSLEEP.SYNCS 0x989680 ;  /* 0x009896800000895d */ /* 0x002fea0003900000 */
[----:B------:R-:W1:Y:S02]  /*6910*/  @!P0 SYNCS.PHASECHK.TRANS64 P0, [R9+URZ], R4 ;  /* 0x00000004090085a7 */ /* 0x000e64000800007f */
[----:B-1----:R-:W-:Y:S05]  /*6920*/  @!P0 BRA `(.L_x_119) ;  /* 0xfffffffc00f08947 */ /* 0x002fea000383ffff */
[----:B------:R-:W-:Y:S05]  /*6930*/  BRA `(.L_x_139) ;  /* 0xfffffff8006c7947 */ /* 0x000fea000383ffff */
.L_x_120:
[----:B0-----:R0:W1:Y:S02]  /*6940*/  SYNCS.PHASECHK.TRANS64.TRYWAIT P0, [R8+URZ], R5 ;  /* 0x00000005080075a7 */ /* 0x001064000800017f */
[----:B-1----:R-:W-:Y:S05]  /*6950*/  @!P0 NANOSLEEP.SYNCS 0x989680 ;  /* 0x009896800000895d */ /* 0x002fea0003900000 */
[----:B------:R-:W1:Y:S02]  /*6960*/  @!P0 SYNCS.PHASECHK.TRANS64 P0, [R8+URZ], R5 ;  /* 0x00000005080085a7 */ /* 0x000e64000800007f */
[----:B-1----:R-:W-:Y:S05]  /*6970*/  @!P0 BRA `(.L_x_120) ;  /* 0xfffffffc00f08947 */ /* 0x002fea000383ffff */
[----:B------:R-:W-:Y:S05]  /*6980*/  BRA `(.L_x_140) ;  /* 0xfffffff8007c7947 */ /* 0x000fea000383ffff */
.L_x_121:
[----:B-1----:R1:W2:Y:S02]  /*6990*/  SYNCS.PHASECHK.TRANS64.TRYWAIT P0, [R11+URZ], R6 ;  /* 0x000000060b0075a7 */ /* 0x0022a4000800017f */
[----:B--2---:R-:W-:Y:S05]  /*69a0*/  @!P0 NANOSLEEP.SYNCS 0x989680 ;  /* 0x009896800000895d */ /* 0x004fea0003900000 */
[----:B------:R-:W2:Y:S02]  /*69b0*/  @!P0 SYNCS.PHASECHK.TRANS64 P0, [R11+URZ], R6 ;  /* 0x000000060b0085a7 */ /* 0x000ea4000800007f */
[----:B--2---:R-:W-:Y:S05]  /*69c0*/  @!P0 BRA `(.L_x_121) ;  /* 0xfffffffc00f08947 */ /* 0x004fea000383ffff */
[----:B------:R-:W-:Y:S05]  /*69d0*/  BRA `(.L_x_141) ;  /* 0xfffffff800847947 */ /* 0x000fea000383ffff */
.L_x_142:
[----:B------:R-:W-:-:S00]  /*69e0*/  BRA `(.L_x_142) ;  /* 0xfffffffc00fc7947 */ /* 0x000fc0000383ffff */
[----:B------:R-:W-:-:S00]  /*69f0*/  NOP ;  /* 0x0000000000007918 */ /* 0x000fc00000000000 */
        /* <DEDUP_REMOVED lines=8> */
.L_x_143:


//--------------------- .nv.shared._ZN7cutlass13device_kernelINS_4gemm6kernel13GemmUniversalIN4cute5tupleIJiiiiEEENS1_10collective13CollectiveMmaINS1_40MainloopSm90TmaGmmaWarpSpecializedSparseILi13ENS5_IJNS4_1CILi1EEENSA_ILi2EEESB_EEENS1_35KernelTmaWarpSpecializedCooperativeEEENS5_IJNSA_ILi128EEENSA_ILi64EEESH_EEENS_10bfloat16_tENS5_IJNS4_6LayoutINS5_IJiNS5_IJSC_iEEEiEEENS5_IJlNS5_IJSB_SC_EEElEEEEENSK_INS5_IJNS5_IJNS5_IJNSA_ILi8EEESC_NSA_ILi4EEEEEEiEEENS5_IJNS5_IJNSA_ILi16EEESC_SC_EEEiEEEiEEENS5_IJNS5_IJNS5_IJSH_SU_NSA_ILi1024EEEEEENSA_ILi4096EEEEEENS5_IJNS5_IJSB_NSA_ILi512EEENSA_ILi32EEEEEElEEElEEEEEEEESJ_NS5_IJlSB_lEEENS4_8TiledMMAINS4_8MMA_AtomIJNS4_4SM904GMMA6SPARSE28GMMA_64x64x32_F32BF16BF16_SSILNS1D_5MajorE0ELS1G_0ELNS1D_7ScaleInE1ELS1H_1ELNS1D_9SparseSelE0EEEEEENSK_INS5_IJSC_SB_SB_EEENS5_IJSB_NSA_ILi0EEES1M_EEEEENS5_IJNS4_10UnderscoreES1P_S1P_EEEEENS4_23SM90_TMA_LOAD_MULTICASTENS4_14ComposedLayoutINS4_7SwizzleILi2ELi4ELi3EEENS4_25smem_sparse_ptr_flag_bitsILi2ELi16EEENSK_INS5_IJNS5_IJSB_SQ_EEENS5_IJSC_S13_EEEEEENS5_IJNS5_IJS1M_SH_EEESN_EEEEEEEvNS4_8identityENS4_13SM90_TMA_LOADENS1T_INS1U_ILi3ELi4ELi3EEENS4_18smem_ptr_flag_bitsILi16EEENSK_INS5_IJSQ_SH_EEENS5_IJSH_SB_EEEEEEEvS25_EENS_8epilogue10collective6detail29Sm90TmaWarpSpecializedAdapterINS2G_15DefaultEpilogueIfNS5_IJSB_llEEES2K_NS2F_6thread17LinearCombinationIfLi1EffLNS2L_9ScaleType4KindE0ELNS_15FloatRoundStyleE2EfEENS1_15EpilogueDefaultEEEEEvvEEEEvNT_6ParamsE --------------------------
	.section	.nv.shared._ZN7cutlass13device_kernelINS_4gemm6kernel13GemmUniversalIN4cute5tupleIJiiiiEEENS1_10collective13CollectiveMmaINS1_40MainloopSm90TmaGmmaWarpSpecializedSparseILi13ENS5_IJNS4_1CILi1EEENSA_ILi2EEESB_EEENS1_35KernelTmaWarpSpecializedCooperativeEEENS5_IJNSA_ILi128EEENSA_ILi64EEESH_EEENS_10bfloat16_tENS5_IJNS4_6LayoutINS5_IJiNS5_IJSC_iEEEiEEENS5_IJlNS5_IJSB_SC_EEElEEEEENSK_INS5_IJNS5_IJNS5_IJNSA_ILi8EEESC_NSA_ILi4EEEEEEiEEENS5_IJNS5_IJNSA_ILi16EEESC_SC_EEEiEEEiEEENS5_IJNS5_IJNS5_IJSH_SU_NSA_ILi1024EEEEEENSA_ILi4096EEEEEENS5_IJNS5_IJSB_NSA_ILi512EEENSA_ILi32EEEEEElEEElEEEEEEEESJ_NS5_IJlSB_lEEENS4_8TiledMMAINS4_8MMA_AtomIJNS4_4SM904GMMA6SPARSE28GMMA_64x64x32_F32BF16BF16_SSILNS1D_5MajorE0ELS1G_0ELNS1D_7ScaleInE1ELS1H_1ELNS1D_9SparseSelE0EEEEEENSK_INS5_IJSC_SB_SB_EEENS5_IJSB_NSA_ILi0EEES1M_EEEEENS5_IJNS4_10UnderscoreES1P_S1P_EEEEENS4_23SM90_TMA_LOAD_MULTICASTENS4_14ComposedLayoutINS4_7SwizzleILi2ELi4ELi3EEENS4_25smem_sparse_ptr_flag_bitsILi2ELi16EEENSK_INS5_IJNS5_IJSB_SQ_EEENS5_IJSC_S13_EEEEEENS5_IJNS5_IJS1M_SH_EEESN_EEEEEEEvNS4_8identityENS4_13SM90_TMA_LOADENS1T_INS1U_ILi3ELi4ELi3EEENS4_18smem_ptr_flag_bitsILi16EEENSK_INS5_IJSQ_SH_EEENS5_IJSH_SB_EEEEEEEvS25_EENS_8epilogue10collective6detail29Sm90TmaWarpSpecializedAdapterINS2G_15DefaultEpilogueIfNS5_IJSB_llEEES2K_NS2F_6thread17LinearCombinationIfLi1EffLNS2L_9ScaleType4KindE0ELNS_15FloatRoundStyleE2EfEENS1_15EpilogueDefaultEEEEEvvEEEEvNT_6ParamsE,"aw",@nobits
	.sectionflags	@""
	.align	16
	.zero		1024


//--------------------- .nv.shared.reserved.0     --------------------------
	.section	.nv.shared.reserved.0,"aw",@nobits
	.weak		__nv_reservedSMEM_offset_0_alias
	.size		__nv_reservedSMEM_offset_0_alias, 0, 0
	.other		__nv_reservedSMEM_offset_0_alias,@"STO_CUDA_RESERVED_SHARED STV_DEFAULT"
__nv_reservedSMEM_offset_0_alias:
	.zero		0


//--------------------- .nv.global                --------------------------
	.section	.nv.global,"aw",@nobits
.nv.global:
	.type		_ZN39_INTERNAL_5c8146f4_4_k_cu_13215f2d_30174cute1_E,@object
	.size		_ZN39_INTERNAL_5c8146f4_4_k_cu_13215f2d_30174cute1_E,(_ZN39_INTERNAL_5c8146f4_4_k_cu_13215f2d_30174cuda3std3__45__cpo6cbeginE - _ZN39_INTERNAL_5c8146f4_4_k_cu_13215f2d_30174cute1_E)
_ZN39_INTERNAL_5c8146f4_4_k_cu_13215f2d_30174cute1_E:
	.zero		1
	.type		_ZN39_INTERNAL_5c8146f4_4_k_cu_13215f2d_30174cuda3std3__45__cpo6cbeginE,@object
	.size		_ZN39_INTERNAL_5c8146f4_4_k_cu_13215f2d_30174cuda3std3__45__cpo6cbeginE,(_ZN39_INTERNAL_5c8146f4_4_k_cu_13215f2d_30174cuda3std3__48in_placeE - _ZN39_INTERNAL_5c8146f4_4_k_cu_13215f2d_30174cuda3std3__45__cpo6cbeginE)
_ZN39_INTERNAL_5c8146f4_4_k_cu_13215f2d_30174cuda3std3__45__cpo6cbeginE:
	.zero		1
	.type		_ZN39_INTERNAL_5c8146f4_4_k_cu_13215f2d_30174cuda3std3__48in_placeE,@object
	.size		_ZN39_INTERNAL_5c8146f4_4_k_cu_13215f2d_30174cuda3std3__48in_placeE,(_ZN39_INTERNAL_5c8146f4_4_k_cu_13215f2d_30174cuda3std6ranges3__45__cpo9iter_moveE - _ZN39_INTERNAL_5c8146f4_4_k_cu_13215f2d_30174cuda3std3__48in_placeE)
_ZN39_INTERNAL_5c8146f4_4_k_cu_13215f2d_30174cuda3std3__48in_placeE:
	.zero		1
	.type		_ZN39_INTERNAL_5c8146f4_4_k_cu_13215f2d_30174cuda3std6ranges3__45__cpo9iter_moveE,@object
	.size		_ZN39_INTERNAL_5c8146f4_4_k_cu_13215f2d_30174cuda3std6ranges3__45__cpo9iter_moveE,(_ZN39_INTERNAL_5c8146f4_4_k_cu_13215f2d_30174cuda3std3__45__cpo5beginE - _ZN39_INTERNAL_5c8146f4_4_k_cu_13215f2d_30174cuda3std6ranges3__45__cpo9iter_moveE)
_ZN39_INTERNAL_5c8146f4_4_k_cu_13215f2d_30174cuda3std6ranges3__45__cpo9iter_moveE:
	.zero		1
	.type		_ZN39_INTERNAL_5c8146f4_4_k_cu_13215f2d_30174cuda3std3__45__cpo5beginE,@object
	.size		_ZN39_INTERNAL_5c8146f4_4_k_cu_13215f2d_30174cuda3std3__45__cpo5beginE,(_ZN39_INTERNAL_5c8146f4_4_k_cu_13215f2d_30174cuda3std3__441_GLOBAL__N__5c8146f4_4_k_cu_13215f2d_30176ignoreE - _ZN39_INTERNAL_5c8146f4_4_k_cu_13215f2d_30174cuda3std3__45__cpo5beginE)
_ZN39_INTERNAL_5c8146f4_4_k_cu_13215f2d_30174cuda3std3__45__cpo5beginE:
	.zero		1
	.type		_ZN39_INTERNAL_5c8146f4_4_k_cu_13215f2d_30174cuda3std3__441_GLOBAL__N__5c8146f4_4_k_cu_13215f2d_30176ignoreE,@object
	.size		_ZN39_INTERNAL_5c8146f4_4_k_cu_13215f2d_30174cuda3std3__441_GLOBAL__N__5c8146f4_4_k_cu_13215f2d_30176ignoreE,(_ZN39_INTERNAL_5c8146f4_4_k_cu_13215f2d_30174cute7productE - _ZN39_INTERNAL_5c8146f4_4_k_cu_13215f2d_30174cuda3std3__441_GLOBAL__N__5c8146f4_4_k_cu_13215f2d_30176ignoreE)
_ZN39_INTERNAL_5c8146f4_4_k_cu_13215f2d_30174cuda3std3__441_GLOBAL__N__5c8146f4_4_k_cu_13215f2d_30176ignoreE:
	.zero		1
	.type		_ZN39_INTERNAL_5c8146f4_4_k_cu_13215f2d_30174cute7productE,@object
	.size		_ZN39_INTERNAL_5c8146f4_4_k_cu_13215f2d_30174cute7productE,(_ZN39_INTERNAL_5c8146f4_4_k_cu_13215f2d_30174cuda3std3__45__cpo3endE - _ZN39_INTERNAL_5c8146f4_4_k_cu_13215f2d_30174cute7productE)
_ZN39_INTERNAL_5c8146f4_4_k_cu_13215f2d_30174cute7productE:
	.zero		1
	.type		_ZN39_INTERNAL_5c8146f4_4_k_cu_13215f2d_30174cuda3std3__45__cpo3endE,@object
	.size		_ZN39_INTERNAL_5c8146f4_4_k_cu_13215f2d_30174cuda3std3__45__cpo3endE,(_ZN39_INTERNAL_5c8146f4_4_k_cu_13215f2d_30174cuda3std3__419piecewise_constructE - _ZN39_INTERNAL_5c8146f4_4_k_cu_13215f2d_30174cuda3std3__45__cpo3endE)
_ZN39_INTERNAL_5c8146f4_4_k_cu_13215f2d_30174cuda3std3__45__cpo3endE:
	.zero		1
	.type		_ZN39_INTERNAL_5c8146f4_4_k_cu_13215f2d_30174cuda3std3__419piecewise_constructE,@object
	.size		_ZN39_INTERNAL_5c8146f4_4_k_cu_13215f2d_30174cuda3std3__419piecewise_constructE,(_ZN39_INTERNAL_5c8146f4_4_k_cu_13215f2d_30174cuda3std3__45__cpo4cendE - _ZN39_INTERNAL_5c8146f4_4_k_cu_13215f2d_30174cuda3std3__419piecewise_constructE)
_ZN39_INTERNAL_5c8146f4_4_k_cu_13215f2d_30174cuda3std3__419piecewise_constructE:
	.zero		1
	.type		_ZN39_INTERNAL_5c8146f4_4_k_cu_13215f2d_30174cuda3std3__45__cpo4cendE,@object
	.size		_ZN39_INTERNAL_5c8146f4_4_k_cu_13215f2d_30174cuda3std3__45__cpo4cendE,(_ZN39_INTERNAL_5c8146f4_4_k_cu_13215f2d_30174cuda3std6ranges3__45__cpo4swapE - _ZN39_INTERNAL_5c8146f4_4_k_cu_13215f2d_30174cuda3std3__45__cpo4cendE)
_ZN39_INTERNAL_5c8146f4_4_k_cu_13215f2d_30174cuda3std3__45__cpo4cendE:
	.zero		1
	.type		_ZN39_INTERNAL_5c8146f4_4_k_cu_13215f2d_30174cuda3std6ranges3__45__cpo4swapE,@object
	.size		_ZN39_INTERNAL_5c8146f4_4_k_cu_13215f2d_30174cuda3std6ranges3__45__cpo4swapE,(.L_7 - _ZN39_INTERNAL_5c8146f4_4_k_cu_13215f2d_30174cuda3std6ranges3__45__cpo4swapE)
_ZN39_INTERNAL_5c8146f4_4_k_cu_13215f2d_30174cuda3std6ranges3__45__cpo4swapE:
	.zero		1
.L_7:


//--------------------- .nv.constant0._ZN7cutlass13device_kernelINS_4gemm6kernel13GemmUniversalIN4cute5tupleIJiiiiEEENS1_10collective13CollectiveMmaINS1_40MainloopSm90TmaGmmaWarpSpecializedSparseILi13ENS5_IJNS4_1CILi1EEENSA_ILi2EEESB_EEENS1_35KernelTmaWarpSpecializedCooperativeEEENS5_IJNSA_ILi128EEENSA_ILi64EEESH_EEENS_10bfloat16_tENS5_IJNS4_6LayoutINS5_IJiNS5_IJSC_iEEEiEEENS5_IJlNS5_IJSB_SC_EEElEEEEENSK_INS5_IJNS5_IJNS5_IJNSA_ILi8EEESC_NSA_ILi4EEEEEEiEEENS5_IJNS5_IJNSA_ILi16EEESC_SC_EEEiEEEiEEENS5_IJNS5_IJNS5_IJSH_SU_NSA_ILi1024EEEEEENSA_ILi4096EEEEEENS5_IJNS5_IJSB_NSA_ILi512EEENSA_ILi32EEEEEElEEElEEEEEEEESJ_NS5_IJlSB_lEEENS4_8TiledMMAINS4_8MMA_AtomIJNS4_4SM904GMMA6SPARSE28GMMA_64x64x32_F32BF16BF16_SSILNS1D_5MajorE0ELS1G_0ELNS1D_7ScaleInE1ELS1H_1ELNS1D_9SparseSelE0EEEEEENSK_INS5_IJSC_SB_SB_EEENS5_IJSB_NSA_ILi0EEES1M_EEEEENS5_IJNS4_10UnderscoreES1P_S1P_EEEEENS4_23SM90_TMA_LOAD_MULTICASTENS4_14ComposedLayoutINS4_7SwizzleILi2ELi4ELi3EEENS4_25smem_sparse_ptr_flag_bitsILi2ELi16EEENSK_INS5_IJNS5_IJSB_SQ_EEENS5_IJSC_S13_EEEEEENS5_IJNS5_IJS1M_SH_EEESN_EEEEEEEvNS4_8identityENS4_13SM90_TMA_LOADENS1T_INS1U_ILi3ELi4ELi3EEENS4_18smem_ptr_flag_bitsILi16EEENSK_INS5_IJSQ_SH_EEENS5_IJSH_SB_EEEEEEEvS25_EENS_8epilogue10collective6detail29Sm90TmaWarpSpecializedAdapterINS2G_15DefaultEpilogueIfNS5_IJSB_llEEES2K_NS2F_6thread17LinearCombinationIfLi1EffLNS2L_9ScaleType4KindE0ELNS_15FloatRoundStyleE2EfEENS1_15EpilogueDefaultEEEEEvvEEEEvNT_6ParamsE --------------------------
	.section	.nv.constant0._ZN7cutlass13device_kernelINS_4gemm6kernel13GemmUniversalIN4cute5tupleIJiiiiEEENS1_10collective13CollectiveMmaINS1_40MainloopSm90TmaGmmaWarpSpecializedSparseILi13ENS5_IJNS4_1CILi1EEENSA_ILi2EEESB_EEENS1_35KernelTmaWarpSpecializedCooperativeEEENS5_IJNSA_ILi128EEENSA_ILi64EEESH_EEENS_10bfloat16_tENS5_IJNS4_6LayoutINS5_IJiNS5_IJSC_iEEEiEEENS5_IJlNS5_IJSB_SC_EEElEEEEENSK_INS5_IJNS5_IJNS5_IJNSA_ILi8EEESC_NSA_ILi4EEEEEEiEEENS5_IJNS5_IJNSA_ILi16EEESC_SC_EEEiEEEiEEENS5_IJNS5_IJNS5_IJSH_SU_NSA_ILi1024EEEEEENSA_ILi4096EEEEEENS5_IJNS5_IJSB_NSA_ILi512EEENSA_ILi32EEEEEElEEElEEEEEEEESJ_NS5_IJlSB_lEEENS4_8TiledMMAINS4_8MMA_AtomIJNS4_4SM904GMMA6SPARSE28GMMA_64x64x32_F32BF16BF16_SSILNS1D_5MajorE0ELS1G_0ELNS1D_7ScaleInE1ELS1H_1ELNS1D_9SparseSelE0EEEEEENSK_INS5_IJSC_SB_SB_EEENS5_IJSB_NSA_ILi0EEES1M_EEEEENS5_IJNS4_10UnderscoreES1P_S1P_EEEEENS4_23SM90_TMA_LOAD_MULTICASTENS4_14ComposedLayoutINS4_7SwizzleILi2ELi4ELi3EEENS4_25smem_sparse_ptr_flag_bitsILi2ELi16EEENSK_INS5_IJNS5_IJSB_SQ_EEENS5_IJSC_S13_EEEEEENS5_IJNS5_IJS1M_SH_EEESN_EEEEEEEvNS4_8identityENS4_13SM90_TMA_LOADENS1T_INS1U_ILi3ELi4ELi3EEENS4_18smem_ptr_flag_bitsILi16EEENSK_INS5_IJSQ_SH_EEENS5_IJSH_SB_EEEEEEEvS25_EENS_8epilogue10collective6detail29Sm90TmaWarpSpecializedAdapterINS2G_15DefaultEpilogueIfNS5_IJSB_llEEES2K_NS2F_6thread17LinearCombinationIfLi1EffLNS2L_9ScaleType4KindE0ELNS_15FloatRoundStyleE2EfEENS1_15EpilogueDefaultEEEEEvvEEEEvNT_6ParamsE,"a",@progbits
	.sectionflags	@""
	.align	4
.nv.constant0._ZN7cutlass13device_kernelINS_4gemm6kernel13GemmUniversalIN4cute5tupleIJiiiiEEENS1_10collective13CollectiveMmaINS1_40MainloopSm90TmaGmmaWarpSpecializedSparseILi13ENS5_IJNS4_1CILi1EEENSA_ILi2EEESB_EEENS1_35KernelTmaWarpSpecializedCooperativeEEENS5_IJNSA_ILi128EEENSA_ILi64EEESH_EEENS_10bfloat16_tENS5_IJNS4_6LayoutINS5_IJiNS5_IJSC_iEEEiEEENS5_IJlNS5_IJSB_SC_EEElEEEEENSK_INS5_IJNS5_IJNS5_IJNSA_ILi8EEESC_NSA_ILi4EEEEEEiEEENS5_IJNS5_IJNSA_ILi16EEESC_SC_EEEiEEEiEEENS5_IJNS5_IJNS5_IJSH_SU_NSA_ILi1024EEEEEENSA_ILi4096EEEEEENS5_IJNS5_IJSB_NSA_ILi512EEENSA_ILi32EEEEEElEEElEEEEEEEESJ_NS5_IJlSB_lEEENS4_8TiledMMAINS4_8MMA_AtomIJNS4_4SM904GMMA6SPARSE28GMMA_64x64x32_F32BF16BF16_SSILNS1D_5MajorE0ELS1G_0ELNS1D_7ScaleInE1ELS1H_1ELNS1D_9SparseSelE0EEEEEENSK_INS5_IJSC_SB_SB_EEENS5_IJSB_NSA_ILi0EEES1M_EEEEENS5_IJNS4_10UnderscoreES1P_S1P_EEEEENS4_23SM90_TMA_LOAD_MULTICASTENS4_14ComposedLayoutINS4_7SwizzleILi2ELi4ELi3EEENS4_25smem_sparse_ptr_flag_bitsILi2ELi16EEENSK_INS5_IJNS5_IJSB_SQ_EEENS5_IJSC_S13_EEEEEENS5_IJNS5_IJS1M_SH_EEESN_EEEEEEEvNS4_8identityENS4_13SM90_TMA_LOADENS1T_INS1U_ILi3ELi4ELi3EEENS4_18smem_ptr_flag_bitsILi16EEENSK_INS5_IJSQ_SH_EEENS5_IJSH_SB_EEEEEEEvS25_EENS_8epilogue10collective6detail29Sm90TmaWarpSpecializedAdapterINS2G_15DefaultEpilogueIfNS5_IJSB_llEEES2K_NS2F_6thread17LinearCombinationIfLi1EffLNS2L_9ScaleType4KindE0ELNS_15FloatRoundStyleE2EfEENS1_15EpilogueDefaultEEEEEvvEEEEvNT_6ParamsE:
	.zero		1920


//--------------------- SYMBOLS --------------------------

	.type		.nv.reservedSmem.offset0,@object
	.size		.nv.reservedSmem.offset0,0x4
